	.headerflags	@"EF_CUDA_TEXMODE_UNIFIED EF_CUDA_64BIT_ADDRESS EF_CUDA_SM86 EF_CUDA_VIRTUAL_SM(EF_CUDA_SM86)"
	.elftype	@"ET_EXEC"


//--------------------- .nv.info                  --------------------------
	.section	.nv.info,"",@"SHT_CUDA_INFO"
	.align	4


	//----- nvinfo : EIATTR_REGCOUNT
	.align		4
        /*0000*/ 	.byte	0x04, 0x2f
        /*0002*/ 	.short	(.L_2 - .L_1)
	.align		4
.L_1:
        /*0004*/ 	.word	index@(triton_red_fused__to_copy_add_amax_amin_clamp_mul_native_layer_norm_reciprocal_10)
        /*0008*/ 	.word	0x0000004f


	//----- nvinfo : EIATTR_MIN_STACK_SIZE
	.align		4
.L_2:
        /*000c*/ 	.byte	0x04, 0x12
        /*000e*/ 	.short	(.L_4 - .L_3)
	.align		4
.L_3:
        /*0010*/ 	.word	index@(triton_red_fused__to_copy_add_amax_amin_clamp_mul_native_layer_norm_reciprocal_10)
        /*0014*/ 	.word	0x00000000


	//----- nvinfo : EIATTR_FRAME_SIZE
	.align		4
.L_4:
        /*0018*/ 	.byte	0x04, 0x11
        /*001a*/ 	.short	(.L_6 - .L_5)
	.align		4
.L_5:
        /*001c*/ 	.word	index@(triton_red_fused__to_copy_add_amax_amin_clamp_mul_native_layer_norm_reciprocal_10)
        /*0020*/ 	.word	0x00000000


	//----- nvinfo : EIATTR_MIN_STACK_SIZE
	.align		4
.L_6:
        /*0024*/ 	.byte	0x04, 0x12
        /*0026*/ 	.short	(.L_8 - .L_7)
	.align		4
.L_7:
        /*0028*/ 	.word	index@(triton_red_fused__to_copy_add_amax_amin_clamp_mul_native_layer_norm_reciprocal_10)
        /*002c*/ 	.word	0x00000000
.L_8:


//--------------------- .nv.info.triton_red_fused__to_copy_add_amax_amin_clamp_mul_native_layer_norm_reciprocal_10 --------------------------
	.section	.nv.info.triton_red_fused__to_copy_add_amax_amin_clamp_mul_native_layer_norm_reciprocal_10,"",@"SHT_CUDA_INFO"
	.sectionflags	@""
	.align	4


	//----- nvinfo : EIATTR_CUDA_API_VERSION
	.align		4
        /*0000*/ 	.byte	0x04, 0x37
        /*0002*/ 	.short	(.L_10 - .L_9)
.L_9:
        /*0004*/ 	.word	0x0000007c


	//----- nvinfo : EIATTR_SW2861232_WAR
	.align		4
.L_10:
        /*0008*/ 	.byte	0x01, 0x35
	.zero		2


	//----- nvinfo : EIATTR_PARAM_CBANK
	.align		4
        /*000c*/ 	.byte	0x04, 0x0a
        /*000e*/ 	.short	(.L_12 - .L_11)
	.align		4
.L_11:
        /*0010*/ 	.word	index@(.nv.constant0.triton_red_fused__to_copy_add_amax_amin_clamp_mul_native_layer_norm_reciprocal_10)
        /*0014*/ 	.short	0x0160
        /*0016*/ 	.short	0x0078


	//----- nvinfo : EIATTR_CBANK_PARAM_SIZE
	.align		4
.L_12:
        /*0018*/ 	.byte	0x03, 0x19
        /*001a*/ 	.short	0x0078


	//----- nvinfo : EIATTR_KPARAM_INFO
	.align		4
        /*001c*/ 	.byte	0x04, 0x17
        /*001e*/ 	.short	(.L_14 - .L_13)
.L_13:
        /*0020*/ 	.word	0x00000000
        /*0024*/ 	.short	0x000f
        /*0026*/ 	.short	0x0070
        /*0028*/ 	.byte	0x00, 0xf4, 0x21, 0x00


	//----- nvinfo : EIATTR_KPARAM_INFO
	.align		4
.L_14:
        /*002c*/ 	.byte	0x04, 0x17
        /*002e*/ 	.short	(.L_16 - .L_15)
.L_15:
        /*0030*/ 	.word	0x00000000
        /*0034*/ 	.short	0x000e
        /*0036*/ 	.short	0x006c
        /*0038*/ 	.byte	0x00, 0xf0, 0x11, 0x00


	//----- nvinfo : EIATTR_KPARAM_INFO
	.align		4
.L_16:
        /*003c*/ 	.byte	0x04, 0x17
        /*003e*/ 	.short	(.L_18 - .L_17)
.L_17:
        /*0040*/ 	.word	0x00000000
        /*0044*/ 	.short	0x000d
        /*0046*/ 	.short	0x0068
        /*0048*/ 	.byte	0x00, 0xf0, 0x11, 0x00


	//----- nvinfo : EIATTR_KPARAM_INFO
	.align		4
.L_18:
        /*004c*/ 	.byte	0x04, 0x17
        /*004e*/ 	.short	(.L_20 - .L_19)
.L_19:
        /*0050*/ 	.word	0x00000000
        /*0054*/ 	.short	0x000c
        /*0056*/ 	.short	0x0060
        /*0058*/ 	.byte	0x00, 0xf4, 0x21, 0x00


	//----- nvinfo : EIATTR_KPARAM_INFO
	.align		4
.L_20:
        /*005c*/ 	.byte	0x04, 0x17
        /*005e*/ 	.short	(.L_22 - .L_21)
.L_21:
        /*0060*/ 	.word	0x00000000
        /*0064*/ 	.short	0x000b
        /*0066*/ 	.short	0x0058
        /*0068*/ 	.byte	0x00, 0xf4, 0x21, 0x00


	//----- nvinfo : EIATTR_KPARAM_INFO
	.align		4
.L_22:
        /*006c*/ 	.byte	0x04, 0x17
        /*006e*/ 	.short	(.L_24 - .L_23)
.L_23:
        /*0070*/ 	.word	0x00000000
        /*0074*/ 	.short	0x000a
        /*0076*/ 	.short	0x0050
        /*0078*/ 	.byte	0x00, 0xf4, 0x21, 0x00


	//----- nvinfo : EIATTR_KPARAM_INFO
	.align		4
.L_24:
        /*007c*/ 	.byte	0x04, 0x17
        /*007e*/ 	.short	(.L_26 - .L_25)
.L_25:
        /*0080*/ 	.word	0x00000000
        /*0084*/ 	.short	0x0009
        /*0086*/ 	.short	0x0048
        /*0088*/ 	.byte	0x00, 0xf4, 0x21, 0x00


	//----- nvinfo : EIATTR_KPARAM_INFO
	.align		4
.L_26:
        /*008c*/ 	.byte	0x04, 0x17
        /*008e*/ 	.short	(.L_28 - .L_27)
.L_27:
        /*0090*/ 	.word	0x00000000
        /*0094*/ 	.short	0x0008
        /*0096*/ 	.short	0x0040
        /*0098*/ 	.byte	0x00, 0xf4, 0x21, 0x00


	//----- nvinfo : EIATTR_KPARAM_INFO
	.align		4
.L_28:
        /*009c*/ 	.byte	0x04, 0x17
        /*009e*/ 	.short	(.L_30 - .L_29)
.L_29:
        /*00a0*/ 	.word	0x00000000
        /*00a4*/ 	.short	0x0007
        /*00a6*/ 	.short	0x0038
        /*00a8*/ 	.byte	0x00, 0xf4, 0x21, 0x00


	//----- nvinfo : EIATTR_KPARAM_INFO
	.align		4
.L_30:
        /*00ac*/ 	.byte	0x04, 0x17
        /*00ae*/ 	.short	(.L_32 - .L_31)
.L_31:
        /*00b0*/ 	.word	0x00000000
        /*00b4*/ 	.short	0x0006
        /*00b6*/ 	.short	0x0030
        /*00b8*/ 	.byte	0x00, 0xf4, 0x21, 0x00


	//----- nvinfo : EIATTR_KPARAM_INFO
	.align		4
.L_32:
        /*00bc*/ 	.byte	0x04, 0x17
        /*00be*/ 	.short	(.L_34 - .L_33)
.L_33:
        /*00c0*/ 	.word	0x00000000
        /*00c4*/ 	.short	0x0005
        /*00c6*/ 	.short	0x0028
        /*00c8*/ 	.byte	0x00, 0xf4, 0x21, 0x00


	//----- nvinfo : EIATTR_KPARAM_INFO
	.align		4
.L_34:
        /*00cc*/ 	.byte	0x04, 0x17
        /*00ce*/ 	.short	(.L_36 - .L_35)
.L_35:
        /*00d0*/ 	.word	0x00000000
        /*00d4*/ 	.short	0x0004
        /*00d6*/ 	.short	0x0020
        /*00d8*/ 	.byte	0x00, 0xf4, 0x21, 0x00


	//----- nvinfo : EIATTR_KPARAM_INFO
	.align		4
.L_36:
        /*00dc*/ 	.byte	0x04, 0x17
        /*00de*/ 	.short	(.L_38 - .L_37)
.L_37:
        /*00e0*/ 	.word	0x00000000
        /*00e4*/ 	.short	0x0003
        /*00e6*/ 	.short	0x0018
        /*00e8*/ 	.byte	0x00, 0xf4, 0x21, 0x00


	//----- nvinfo : EIATTR_KPARAM_INFO
	.align		4
.L_38:
        /*00ec*/ 	.byte	0x04, 0x17
        /*00ee*/ 	.short	(.L_40 - .L_39)
.L_39:
        /*00f0*/ 	.word	0x00000000
        /*00f4*/ 	.short	0x0002
        /*00f6*/ 	.short	0x0010
        /*00f8*/ 	.byte	0x00, 0xf4, 0x21, 0x00


	//----- nvinfo : EIATTR_KPARAM_INFO
	.align		4
.L_40:
        /*00fc*/ 	.byte	0x04, 0x17
        /*00fe*/ 	.short	(.L_42 - .L_41)
.L_41:
        /*0100*/ 	.word	0x00000000
        /*0104*/ 	.short	0x0001
        /*0106*/ 	.short	0x0008
        /*0108*/ 	.byte	0x00, 0xf4, 0x21, 0x00


	//----- nvinfo : EIATTR_KPARAM_INFO
	.align		4
.L_42:
        /*010c*/ 	.byte	0x04, 0x17
        /*010e*/ 	.short	(.L_44 - .L_43)
.L_43:
        /*0110*/ 	.word	0x00000000
        /*0114*/ 	.short	0x0000
        /*0116*/ 	.short	0x0000
        /*0118*/ 	.byte	0x00, 0xf4, 0x21, 0x00


	//----- nvinfo : EIATTR_MAXREG_COUNT
	.align		4
.L_44:
        /*011c*/ 	.byte	0x03, 0x1b
        /*011e*/ 	.short	0x0080


	//----- nvinfo : EIATTR_COOP_GROUP_MASK_REGIDS
	.align		4
        /*0120*/ 	.byte	0x04, 0x29
        /*0122*/ 	.short	(.L_46 - .L_45)


	//   ....[0]....
.L_45:
        /*0124*/ 	.word	0xffffffff


	//   ....[1]....
        /*0128*/ 	.word	0xffffffff


	//   ....[2]....
        /*012c*/ 	.word	0xffffffff


	//   ....[3]....
        /*0130*/ 	.word	0xffffffff


	//   ....[4]....
        /*0134*/ 	.word	0xffffffff


	//   ....[5]....
        /*0138*/ 	.word	0xffffffff


	//   ....[6]....
        /*013c*/ 	.word	0xffffffff


	//   ....[7]....
        /*0140*/ 	.word	0xffffffff


	//   ....[8]....
        /*0144*/ 	.word	0xffffffff


	//   ....[9]....
        /*0148*/ 	.word	0xffffffff


	//   ....[10]....
        /*014c*/ 	.word	0xffffffff


	//   ....[11]....
        /*0150*/ 	.word	0xffffffff


	//   ....[12]....
        /*0154*/ 	.word	0xffffffff


	//   ....[13]....
        /*0158*/ 	.word	0xffffffff


	//   ....[14]....
        /*015c*/ 	.word	0xffffffff


	//   ....[15]....
        /*0160*/ 	.word	0xffffffff


	//   ....[16]....
        /*0164*/ 	.word	0xffffffff


	//   ....[17]....
        /*0168*/ 	.word	0xffffffff


	//   ....[18]....
        /*016c*/ 	.word	0xffffffff


	//   ....[19]....
        /*0170*/ 	.word	0xffffffff


	//   ....[20]....
        /*0174*/ 	.word	0xffffffff


	//   ....[21]....
        /*0178*/ 	.word	0xffffffff


	//   ....[22]....
        /*017c*/ 	.word	0xffffffff


	//   ....[23]....
        /*0180*/ 	.word	0xffffffff


	//   ....[24]....
        /*0184*/ 	.word	0xffffffff


	//   ....[25]....
        /*0188*/ 	.word	0xffffffff


	//   ....[26]....
        /*018c*/ 	.word	0xffffffff


	//   ....[27]....
        /*0190*/ 	.word	0xffffffff


	//   ....[28]....
        /*0194*/ 	.word	0xffffffff


	//   ....[29]....
        /*0198*/ 	.word	0xffffffff


	//   ....[30]....
        /*019c*/ 	.word	0xffffffff


	//   ....[31]....
        /*01a0*/ 	.word	0xffffffff


	//   ....[32]....
        /*01a4*/ 	.word	0xffffffff


	//   ....[33]....
        /*01a8*/ 	.word	0xffffffff


	//   ....[34]....
        /*01ac*/ 	.word	0xffffffff


	//   ....[35]....
        /*01b0*/ 	.word	0xffffffff


	//   ....[36]....
        /*01b4*/ 	.word	0xffffffff


	//   ....[37]....
        /*01b8*/ 	.word	0xffffffff


	//   ....[38]....
        /*01bc*/ 	.word	0xffffffff


	//   ....[39]....
        /*01c0*/ 	.word	0xffffffff


	//   ....[40]....
        /*01c4*/ 	.word	0xffffffff


	//   ....[41]....
        /*01c8*/ 	.word	0xffffffff


	//   ....[42]....
        /*01cc*/ 	.word	0xffffffff


	//   ....[43]....
        /*01d0*/ 	.word	0xffffffff


	//   ....[44]....
        /*01d4*/ 	.word	0xffffffff


	//   ....[45]....
        /*01d8*/ 	.word	0xffffffff


	//   ....[46]....
        /*01dc*/ 	.word	0xffffffff


	//   ....[47]....
        /*01e0*/ 	.word	0xffffffff


	//   ....[48]....
        /*01e4*/ 	.word	0xffffffff


	//   ....[49]....
        /*01e8*/ 	.word	0xffffffff


	//   ....[50]....
        /*01ec*/ 	.word	0xffffffff


	//   ....[51]....
        /*01f0*/ 	.word	0xffffffff


	//   ....[52]....
        /*01f4*/ 	.word	0xffffffff


	//   ....[53]....
        /*01f8*/ 	.word	0xffffffff


	//   ....[54]....
        /*01fc*/ 	.word	0xffffffff


	//   ....[55]....
        /*0200*/ 	.word	0xffffffff


	//   ....[56]....
        /*0204*/ 	.word	0xffffffff


	//   ....[57]....
        /*0208*/ 	.word	0xffffffff


	//   ....[58]....
        /*020c*/ 	.word	0xffffffff


	//   ....[59]....
        /*0210*/ 	.word	0xffffffff


	//   ....[60]....
        /*0214*/ 	.word	0xffffffff


	//   ....[61]....
        /*0218*/ 	.word	0xffffffff


	//   ....[62]....
        /*021c*/ 	.word	0xffffffff


	//   ....[63]....
        /*0220*/ 	.word	0xffffffff


	//   ....[64]....
        /*0224*/ 	.word	0xffffffff


	//   ....[65]....
        /*0228*/ 	.word	0xffffffff


	//   ....[66]....
        /*022c*/ 	.word	0xffffffff


	//   ....[67]....
        /*0230*/ 	.word	0xffffffff


	//   ....[68]....
        /*0234*/ 	.word	0xffffffff


	//   ....[69]....
        /*0238*/ 	.word	0xffffffff


	//----- nvinfo : EIATTR_COOP_GROUP_INSTR_OFFSETS
	.align		4
.L_46:
        /*023c*/ 	.byte	0x04, 0x28
        /*023e*/ 	.short	(.L_48 - .L_47)


	//   ....[0]....
.L_47:
        /*0240*/ 	.word	0x00001940


	//   ....[1]....
        /*0244*/ 	.word	0x00001ab0


	//   ....[2]....
        /*0248*/ 	.word	0x00001b50


	//   ....[3]....
        /*024c*/ 	.word	0x00001e40


	//   ....[4]....
        /*0250*/ 	.word	0x00001e80


	//   ....[5]....
        /*0254*/ 	.word	0x00001ec0


	//   ....[6]....
        /*0258*/ 	.word	0x00001f30


	//   ....[7]....
        /*025c*/ 	.word	0x00001f70


	//   ....[8]....
        /*0260*/ 	.word	0x00001fb0


	//   ....[9]....
        /*0264*/ 	.word	0x00002070


	//   ....[10]....
        /*0268*/ 	.word	0x00002110


	//   ....[11]....
        /*026c*/ 	.word	0x00002150


	//   ....[12]....
        /*0270*/ 	.word	0x00002190


	//   ....[13]....
        /*0274*/ 	.word	0x00002210


	//   ....[14]....
        /*0278*/ 	.word	0x00002250


	//   ....[15]....
        /*027c*/ 	.word	0x000022b0


	//   ....[16]....
        /*0280*/ 	.word	0x000023c0


	//   ....[17]....
        /*0284*/ 	.word	0x00002400


	//   ....[18]....
        /*0288*/ 	.word	0x00002440


	//   ....[19]....
        /*028c*/ 	.word	0x00002490


	//   ....[20]....
        /*0290*/ 	.word	0x000024d0


	//   ....[21]....
        /*0294*/ 	.word	0x00002630


	//   ....[22]....
        /*0298*/ 	.word	0x00002670


	//   ....[23]....
        /*029c*/ 	.word	0x000026b0


	//   ....[24]....
        /*02a0*/ 	.word	0x000026f0


	//   ....[25]....
        /*02a4*/ 	.word	0x00002730


	//   ....[26]....
        /*02a8*/ 	.word	0x000028f0


	//   ....[27]....
        /*02ac*/ 	.word	0x00002930


	//   ....[28]....
        /*02b0*/ 	.word	0x00002970


	//   ....[29]....
        /*02b4*/ 	.word	0x000029b0


	//   ....[30]....
        /*02b8*/ 	.word	0x00002cb0


	//   ....[31]....
        /*02bc*/ 	.word	0x00002cc0


	//   ....[32]....
        /*02c0*/ 	.word	0x00002d00


	//   ....[33]....
        /*02c4*/ 	.word	0x00002d40


	//   ....[34]....
        /*02c8*/ 	.word	0x00002dd0


	//   ....[35]....
        /*02cc*/ 	.word	0x00002ea0


	//   ....[36]....
        /*02d0*/ 	.word	0x00002ed0


	//   ....[37]....
        /*02d4*/ 	.word	0x00002f10


	//   ....[38]....
        /*02d8*/ 	.word	0x00002ff0


	//   ....[39]....
        /*02dc*/ 	.word	0x00003030


	//   ....[40]....
        /*02e0*/ 	.word	0x000030f0


	//   ....[41]....
        /*02e4*/ 	.word	0x00003140


	//   ....[42]....
        /*02e8*/ 	.word	0x00003f30


	//   ....[43]....
        /*02ec*/ 	.word	0x00003f70


	//   ....[44]....
        /*02f0*/ 	.word	0x00003fa0


	//   ....[45]....
        /*02f4*/ 	.word	0x00003fe0


	//   ....[46]....
        /*02f8*/ 	.word	0x00004030


	//   ....[47]....
        /*02fc*/ 	.word	0x00004060


	//   ....[48]....
        /*0300*/ 	.word	0x000040b0


	//   ....[49]....
        /*0304*/ 	.word	0x000040e0


	//   ....[50]....
        /*0308*/ 	.word	0x00004130


	//   ....[51]....
        /*030c*/ 	.word	0x00004170


	//   ....[52]....
        /*0310*/ 	.word	0x00004360


	//   ....[53]....
        /*0314*/ 	.word	0x00004390


	//   ....[54]....
        /*0318*/ 	.word	0x000043c0


	//   ....[55]....
        /*031c*/ 	.word	0x000043d0


	//   ....[56]....
        /*0320*/ 	.word	0x00004420


	//   ....[57]....
        /*0324*/ 	.word	0x00004470


	//   ....[58]....
        /*0328*/ 	.word	0x000044b0


	//   ....[59]....
        /*032c*/ 	.word	0x000044f0


	//   ....[60]....
        /*0330*/ 	.word	0x00004530


	//   ....[61]....
        /*0334*/ 	.word	0x00004570


	//   ....[62]....
        /*0338*/ 	.word	0x000045b0


	//   ....[63]....
        /*033c*/ 	.word	0x000045f0


	//   ....[64]....
        /*0340*/ 	.word	0x00004680


	//   ....[65]....
        /*0344*/ 	.word	0x000046a0


	//   ....[66]....
        /*0348*/ 	.word	0x000047e0


	//   ....[67]....
        /*034c*/ 	.word	0x00004840


	//   ....[68]....
        /*0350*/ 	.word	0x00004880


	//   ....[69]....
        /*0354*/ 	.word	0x000048c0


	//----- nvinfo : EIATTR_EXIT_INSTR_OFFSETS
	.align		4
.L_48:
        /*0358*/ 	.byte	0x04, 0x1c
        /*035a*/ 	.short	(.L_50 - .L_49)


	//   ....[0]....
.L_49:
        /*035c*/ 	.word	0x00005a40


	//   ....[1]....
        /*0360*/ 	.word	0x00005a60


	//----- nvinfo : EIATTR_REQNTID
	.align		4
.L_50:
        /*0364*/ 	.byte	0x04, 0x10
        /*0366*/ 	.short	(.L_52 - .L_51)
.L_51:
        /*0368*/ 	.word	0x00000200
        /*036c*/ 	.word	0x00000001
        /*0370*/ 	.word	0x00000001
.L_52:


//--------------------- .nv.callgraph             --------------------------
	.section	.nv.callgraph,"",@"SHT_CUDA_CALLGRAPH"
	.align	4
	.sectionentsize	8
	.align		4
        /*0000*/ 	.word	0x00000000
	.align		4
        /*0004*/ 	.word	0xffffffff
	.align		4
        /*0008*/ 	.word	0x00000000
	.align		4
        /*000c*/ 	.word	0xfffffffe
	.align		4
        /*0010*/ 	.word	0x00000000
	.align		4
        /*0014*/ 	.word	0xfffffffd
	.align		4
        /*0018*/ 	.word	0x00000000
	.align		4
        /*001c*/ 	.word	0xfffffffc


//--------------------- .nv.rel.action            --------------------------
	.section	.nv.rel.action,"",@"SHT_CUDA_RELOCINFO"
	.align	8
	.sectionentsize	8
        /*0000*/ 	.byte	0x73, 0x00, 0x00, 0x00, 0x00, 0x00, 0x00, 0x00, 0x00, 0x00, 0x00, 0x11, 0x25, 0x00, 0x05, 0x36


//--------------------- .nv.constant4             --------------------------
	.section	.nv.constant4,"a",@progbits
	.align	8
	.align		8
.nv.constant4:
        /*0000*/ 	.dword	_$_str


//--------------------- .nv.constant0.triton_red_fused__to_copy_add_amax_amin_clamp_mul_native_layer_norm_reciprocal_10 --------------------------
	.section	.nv.constant0.triton_red_fused__to_copy_add_amax_amin_clamp_mul_native_layer_norm_reciprocal_10,"a",@progbits
	.sectionflags	@""
	.align	4
.nv.constant0.triton_red_fused__to_copy_add_amax_amin_clamp_mul_native_layer_norm_reciprocal_10:
	.zero		472


//--------------------- .text.triton_red_fused__to_copy_add_amax_amin_clamp_mul_native_layer_norm_reciprocal_10 --------------------------
	.section	.text.triton_red_fused__to_copy_add_amax_amin_clamp_mul_native_layer_norm_reciprocal_10,"ax",@progbits
	.sectionflags	@"SHF_BARRIERS=1"
	.sectioninfo	@"SHI_REGISTERS=79"
	.align	128
        .global         triton_red_fused__to_copy_add_amax_amin_clamp_mul_native_layer_norm_reciprocal_10
        .type           triton_red_fused__to_copy_add_amax_amin_clamp_mul_native_layer_norm_reciprocal_10,@function
        .size           triton_red_fused__to_copy_add_amax_amin_clamp_mul_native_layer_norm_reciprocal_10,(.L_x_5 - triton_red_fused__to_copy_add_amax_amin_clamp_mul_native_layer_norm_reciprocal_10)
        .other          triton_red_fused__to_copy_add_amax_amin_clamp_mul_native_layer_norm_reciprocal_10,@"STO_CUDA_ENTRY STV_DEFAULT"
triton_red_fused__to_copy_add_amax_amin_clamp_mul_native_layer_norm_reciprocal_10:
.text.triton_red_fused__to_copy_add_amax_amin_clamp_mul_native_layer_norm_reciprocal_10:
[----:B------:R-:W-:Y:S02]  /*0000*/  IMAD.MOV.U32 R1, RZ, RZ, c[0x0][0x28] ;  /* 0x00000a00ff017624 */ /* 0x000fe400078e00ff */
[----:B------:R-:W0:Y:S01]  /*0010*/  S2R R0, SR_TID.X ;  /* 0x0000000000007919 */ /* 0x000e220000002100 */
[----:B------:R-:W-:Y:S01]  /*0020*/  IMAD.MOV.U32 R7, RZ, RZ, 0x2 ;  /* 0x00000002ff077424 */ /* 0x000fe200078e00ff */
[----:B------:R-:W-:Y:S01]  /*0030*/  PRMT R8, RZ, 0x7610, R8 ;  /* 0x00007610ff087816 */ /* 0x000fe20000000008 */
[----:B------:R-:W-:Y:S01]  /*0040*/  ULDC.64 UR4, c[0x0][0x118] ;  /* 0x0000460000047ab9 */ /* 0x000fe20000000a00 */
[----:B------:R-:W1:Y:S01]  /*0050*/  S2R R3, SR_CTAID.X ;  /* 0x0000000000037919 */ /* 0x000e620000002500 */
[----:B0-----:R-:W-:Y:S01]  /*0060*/  SHF.R.U32.HI R2, RZ, 0x8, R0 ;  /* 0x00000008ff027819 */ /* 0x001fe20000011600 */
[----:B-1----:R-:W-:-:S03]  /*0070*/  IMAD.SHL.U32 R3, R3, 0x2, RZ ;  /* 0x0000000203037824 */ /* 0x002fc600078e00ff */
[----:B------:R-:W-:-:S04]  /*0080*/  SGXT.U32 R2, R2, 0x1 ;  /* 0x000000010202781a */ /* 0x000fc80000000000 */
[----:B------:R-:W-:-:S04]  /*0090*/  LOP3.LUT R2, R2, R3, RZ, 0xfc, !PT ;  /* 0x0000000302027212 */ /* 0x000fc800078efcff */
[C---:B------:R-:W-:Y:S01]  /*00a0*/  ISETP.GE.AND P0, PT, R2.reuse, 0xe10, PT ;  /* 0x00000e100200780c */ /* 0x040fe20003f06270 */
[----:B------:R-:W-:Y:S01]  /*00b0*/  IMAD.WIDE R4, R2, R7, c[0x0][0x180] ;  /* 0x0000600002047625 */ /* 0x000fe200078e0207 */
[----:B------:R-:W-:-:S03]  /*00c0*/  PRMT R9, RZ, 0x7610, R9 ;  /* 0x00007610ff097816 */ /* 0x000fc60000000009 */
[----:B------:R-:W-:-:S08]  /*00d0*/  IMAD.WIDE R6, R2, R7, c[0x0][0x188] ;  /* 0x0000620002067625 */ /* 0x000fd000078e0207 */
[----:B------:R0:W2:Y:S04]  /*00e0*/  @!P0 LDG.E.EL.U16 R8, [R4.64] ;  /* 0x0000000404088981 */ /* 0x0000a8000c2e1500 */
[----:B------:R-:W3:Y:S01]  /*00f0*/  @!P0 LDG.E.EL.U16 R9, [R6.64] ;  /* 0x0000000406098981 */ /* 0x000ee2000c2e1500 */
[C---:B------:R-:W-:Y:S01]  /*0100*/  IMAD.SHL.U32 R25, R0.reuse, 0x8, RZ ;  /* 0x0000000800197824 */ /* 0x040fe200078e00ff */
[----:B------:R-:W-:Y:S01]  /*0110*/  PLOP3.LUT P2, PT, PT, PT, PT, 0x80, 0x0 ;  /* 0x000000000000781c */ /* 0x000fe20003f4f070 */
[C---:B------:R-:W-:Y:S01]  /*0120*/  IMAD.SHL.U32 R24, R0.reuse, 0x4, RZ ;  /* 0x0000000400187824 */ /* 0x040fe200078e00ff */
[----:B------:R-:W-:Y:S01]  /*0130*/  CS2R R48, SRZ ;  /* 0x0000000000307805 */ /* 0x000fe2000001ff00 */
[----:B------:R-:W-:Y:S01]  /*0140*/  IMAD.MOV.U32 R18, RZ, RZ, RZ ;  /* 0x000000ffff127224 */ /* 0x000fe200078e00ff */
[----:B0-----:R-:W-:Y:S01]  /*0150*/  SHF.R.U32.HI R4, RZ, 0x4, R0 ;  /* 0x00000004ff047819 */ /* 0x001fe20000011600 */
[----:B------:R-:W-:Y:S01]  /*0160*/  IMAD.SHL.U32 R5, R0, 0x10, RZ ;  /* 0x0000001000057824 */ /* 0x000fe200078e00ff */
[----:B------:R-:W-:Y:S01]  /*0170*/  LOP3.LUT R25, R25, 0x7f8, RZ, 0xc0, !PT ;  /* 0x000007f819197812 */ /* 0x000fe200078ec0ff */
[----:B------:R-:W-:Y:S01]  /*0180*/  CS2R R28, SRZ ;  /* 0x00000000001c7805 */ /* 0x000fe2000001ff00 */
[----:B------:R-:W-:Y:S01]  /*0190*/  LOP3.LUT R4, R4, 0x10, RZ, 0xc0, !PT ;  /* 0x0000001004047812 */ /* 0x000fe200078ec0ff */
[----:B------:R-:W-:Y:S01]  /*01a0*/  CS2R R46, SRZ ;  /* 0x00000000002e7805 */ /* 0x000fe2000001ff00 */
[----:B------:R-:W-:Y:S01]  /*01b0*/  LOP3.LUT R5, R5, 0x1ff0, RZ, 0xc0, !PT ;  /* 0x00001ff005057812 */ /* 0x000fe200078ec0ff */
[----:B------:R-:W-:Y:S01]  /*01c0*/  IMAD R57, R2, 0xc00, R25 ;  /* 0x00000c0002397824 */ /* 0x000fe200078e0219 */
[----:B------:R-:W-:Y:S01]  /*01d0*/  LOP3.LUT R27, R24, 0x7fc, RZ, 0xc0, !PT ;  /* 0x000007fc181b7812 */ /* 0x000fe200078ec0ff */
[----:B------:R-:W-:Y:S01]  /*01e0*/  CS2R R40, SRZ ;  /* 0x0000000000287805 */ /* 0x000fe2000001ff00 */
[----:B------:R-:W-:Y:S01]  /*01f0*/  CS2R R30, SRZ ;  /* 0x00000000001e7805 */ /* 0x000fe2000001ff00 */
[----:B------:R-:W-:Y:S01]  /*0200*/  IMAD.IADD R26, R4, 0x1, R5 ;  /* 0x00000001041a7824 */ /* 0x000fe200078e0205 */
[----:B------:R-:W-:Y:S01]  /*0210*/  CS2R R44, SRZ ;  /* 0x00000000002c7805 */ /* 0x000fe2000001ff00 */
[----:B------:R-:W-:Y:S01]  /*0220*/  IMAD.SHL.U32 R27, R27, 0x2, RZ ;  /* 0x000000021b1b7824 */ /* 0x000fe200078e00ff */
[----:B------:R-:W-:Y:S01]  /*0230*/  CS2R R32, SRZ ;  /* 0x0000000000207805 */ /* 0x000fe2000001ff00 */
[----:B------:R-:W-:Y:S01]  /*0240*/  CS2R R42, SRZ ;  /* 0x00000000002a7805 */ /* 0x000fe2000001ff00 */
[----:B------:R-:W-:Y:S01]  /*0250*/  CS2R R34, SRZ ;  /* 0x0000000000227805 */ /* 0x000fe2000001ff00 */
[----:B------:R-:W-:Y:S01]  /*0260*/  CS2R R36, SRZ ;  /* 0x0000000000247805 */ /* 0x000fe2000001ff00 */
[----:B------:R-:W-:Y:S01]  /*0270*/  CS2R R38, SRZ ;  /* 0x0000000000267805 */ /* 0x000fe2000001ff00 */
[----:B------:R-:W-:Y:S01]  /*0280*/  CS2R R52, SRZ ;  /* 0x0000000000347805 */ /* 0x000fe2000001ff00 */
[----:B------:R-:W-:Y:S01]  /*0290*/  IMAD.MOV.U32 R51, RZ, RZ, RZ ;  /* 0x000000ffff337224 */ /* 0x000fe200078e00ff */
[----:B------:R-:W-:Y:S01]  /*02a0*/  IADD3 R57, R57, 0x4, RZ ;  /* 0x0000000439397810 */ /* 0x000fe20007ffe0ff */
[----:B------:R-:W-:-:S02]  /*02b0*/  IMAD.IADD R55, R5, 0x1, R26 ;  /* 0x0000000105377824 */ /* 0x000fc400078e021a */
[----:B------:R-:W-:Y:S02]  /*02c0*/  IMAD.IADD R54, R27, 0x1, R27 ;  /* 0x000000011b367824 */ /* 0x000fe400078e021b */
[----:B--2---:R-:W-:-:S05]  /*02d0*/  IMAD.U32 R10, R8, 0x10000, RZ ;  /* 0x00010000080a7824 */ /* 0x004fca00078e00ff */
[----:B------:R-:W-:Y:S01]  /*02e0*/  FSETP.GE.AND P1, PT, R10, RZ, PT ;  /* 0x000000ff0a00720b */ /* 0x000fe20003f26000 */
[----:B---3--:R-:W-:-:S03]  /*02f0*/  IMAD.U32 R10, R9, 0x10000, RZ ;  /* 0x00010000090a7824 */ /* 0x008fc600078e00ff */
[----:B------:R-:W-:Y:S02]  /*0300*/  SEL R8, R8, RZ, !P1 ;  /* 0x000000ff08087207 */ /* 0x000fe40004800000 */
[----:B------:R-:W-:-:S03]  /*0310*/  FSETP.GTU.AND P1, PT, R10, RZ, PT ;  /* 0x000000ff0a00720b */ /* 0x000fc60003f2c000 */
[----:B------:R-:W-:Y:S01]  /*0320*/  IMAD.U32 R8, R8, 0x10000, RZ ;  /* 0x0001000008087824 */ /* 0x000fe200078e00ff */
[----:B------:R-:W-:-:S03]  /*0330*/  SEL R9, R9, RZ, P1 ;  /* 0x000000ff09097207 */ /* 0x000fc60000800000 */
[----:B------:R-:W-:Y:S02]  /*0340*/  FADD R8, RZ, -R8 ;  /* 0x80000008ff087221 */ /* 0x000fe40000000000 */
[----:B------:R-:W-:-:S03]  /*0350*/  IMAD.U32 R9, R9, 0x10000, RZ ;  /* 0x0001000009097824 */ /* 0x000fc600078e00ff */
[C---:B------:R-:W-:Y:S02]  /*0360*/  FSETP.NAN.AND P3, PT, R8.reuse, R8, PT ;  /* 0x000000080800720b */ /* 0x040fe40003f68000 */
[----:B------:R-:W-:-:S11]  /*0370*/  FSETP.GT.AND P1, PT, R8, R9, PT ;  /* 0x000000090800720b */ /* 0x000fd60003f24000 */
[----:B------:R-:W-:Y:S02]  /*0380*/  @!P3 FSEL R8, R8, R9, P1 ;  /* 0x000000090808b208 */ /* 0x000fe40000800000 */
[----:B------:R-:W-:-:S03]  /*0390*/  ISETP.GE.AND P1, PT, R3, 0xe10, PT ;  /* 0x00000e100300780c */ /* 0x000fc60003f26270 */
[----:B------:R-:W-:-:S05]  /*03a0*/  FMUL R50, R8, 0.0078740157186985015869 ;  /* 0x3c01020408327820 */ /* 0x000fca0000400000 */
[C---:B------:R-:W-:Y:S02]  /*03b0*/  FSETP.GT.AND P3, PT, R50.reuse, 9.9999997473787516356e-06, PT ;  /* 0x3727c5ac3200780b */ /* 0x040fe40003f64000 */
[----:B------:R-:W-:-:S11]  /*03c0*/  FSETP.NAN.AND P4, PT, R50, R50, PT ;  /* 0x000000323200720b */ /* 0x000fd60003f88000 */
[----:B------:R-:W-:Y:S02]  /*03d0*/  @!P3 FSEL R50, R50, 9.9999997473787516356e-06, P4 ;  /* 0x3727c5ac3232b808 */ /* 0x000fe40002000000 */
.L_x_2:
[----:B0-----:R-:W-:Y:S01]  /*03e0*/  LOP3.LUT R5, R18, R25, RZ, 0xfc, !PT ;  /* 0x0000001912057212 */ /* 0x001fe200078efcff */
[----:B------:R-:W-:Y:S01]  /*03f0*/  IMAD.MOV.U32 R15, RZ, RZ, 0x2 ;  /* 0x00000002ff0f7424 */ /* 0x000fe200078e00ff */
[----:B------:R-:W-:Y:S02]  /*0400*/  CS2R R6, SRZ ;  /* 0x0000000000067805 */ /* 0x000fe4000001ff00 */
[----:B------:R-:W-:Y:S01]  /*0410*/  ISETP.LT.U32.AND P3, PT, R5, 0xc00, PT ;  /* 0x00000c000500780c */ /* 0x000fe20003f61070 */
[----:B------:R-:W-:Y:S02]  /*0420*/  IMAD R56, R2, 0xc00, R5 ;  /* 0x00000c0002387824 */ /* 0x000fe400078e0205 */
[----:B------:R-:W-:Y:S01]  /*0430*/  CS2R R4, SRZ ;  /* 0x0000000000047805 */ /* 0x000fe2000001ff00 */
[----:B------:R-:W-:Y:S01]  /*0440*/  ISETP.LT.U32.AND.EX P3, PT, R48, RZ, !P0, P3 ;  /* 0x000000ff3000720c */ /* 0x000fe20004761130 */
[----:B------:R-:W-:-:S12]  /*0450*/  IMAD.WIDE R14, R56, R15, c[0x0][0x160] ;  /* 0x00005800380e7625 */ /* 0x000fd800078e020f */
[----:B------:R0:W2:Y:S01]  /*0460*/  @P3 LDG.E.EF.128 R4, [R14.64] ;  /* 0x000000040e043981 */ /* 0x0000a2000c0e1d00 */
[----:B------:R-:W-:Y:S01]  /*0470*/  IMAD.MOV.U32 R21, RZ, RZ, 0x4 ;  /* 0x00000004ff157424 */ /* 0x000fe200078e00ff */
[----:B------:R-:W-:Y:S01]  /*0480*/  CS2R R12, SRZ ;  /* 0x00000000000c7805 */ /* 0x000fe2000001ff00 */
[----:B------:R-:W-:Y:S01]  /*0490*/  IMAD.IADD R20, R57, 0x1, R18 ;  /* 0x0000000139147824 */ /* 0x000fe200078e0212 */
[----:B------:R-:W-:Y:S01]  /*04a0*/  BAR.SYNC.DEFER_BLOCKING 0x0 ;  /* 0x0000000000007b1d */ /* 0x000fe20000010000 */
[-C--:B------:R-:W-:Y:S01]  /*04b0*/  IMAD.WIDE R16, R56, R21.reuse, c[0x0][0x178] ;  /* 0x00005e0038107625 */ /* 0x080fe200078e0215 */
[----:B------:R-:W-:Y:S01]  /*04c0*/  CS2R R8, SRZ ;  /* 0x0000000000087805 */ /* 0x000fe2000001ff00 */
[----:B------:R-:W-:Y:S02]  /*04d0*/  CS2R R10, SRZ ;  /* 0x00000000000a7805 */ /* 0x000fe4000001ff00 */
[----:B------:R-:W-:Y:S01]  /*04e0*/  IMAD.WIDE R20, R20, R21, c[0x0][0x178] ;  /* 0x00005e0014147625 */ /* 0x000fe200078e0215 */
[----:B0-----:R-:W-:Y:S01]  /*04f0*/  CS2R R14, SRZ ;  /* 0x00000000000e7805 */ /* 0x001fe2000001ff00 */
[----:B------:R-:W-:-:S04]  /*0500*/  LOP3.LUT R59, R18, 0x7fc, R24, 0xf8, !PT ;  /* 0x000007fc123b7812 */ /* 0x000fc800078ef818 */
[C---:B------:R-:W-:Y:S01]  /*0510*/  ISETP.GE.U32.AND P4, PT, R59.reuse, 0xc00, PT ;  /* 0x00000c003b00780c */ /* 0x040fe20003f86070 */
[C---:B------:R-:W-:Y:S01]  /*0520*/  IMAD.SHL.U32 R22, R59.reuse, 0x2, RZ ;  /* 0x000000023b167824 */ /* 0x040fe200078e00ff */
[----:B------:R-:W-:Y:S02]  /*0530*/  SHF.L.U64.HI R23, R59, 0x1, R48 ;  /* 0x000000013b177819 */ /* 0x000fe40000010230 */
[----:B------:R-:W-:Y:S02]  /*0540*/  ISETP.GE.U32.AND.EX P4, PT, R48, RZ, PT, P4 ;  /* 0x000000ff3000720c */ /* 0x000fe40003f86140 */
[----:B------:R-:W-:Y:S01]  /*0550*/  IADD3 R18, P6, R22, c[0x0][0x170], RZ ;  /* 0x00005c0016127a10 */ /* 0x000fe20007fde0ff */
[----:B------:R-:W-:-:S03]  /*0560*/  CS2R R62, SRZ ;  /* 0x00000000003e7805 */ /* 0x000fc6000001ff00 */
[----:B------:R-:W-:Y:S01]  /*0570*/  IADD3.X R19, R23, c[0x0][0x174], RZ, P6, !PT ;  /* 0x00005d0017137a10 */ /* 0x000fe200037fe4ff */
[----:B------:R-:W-:Y:S01]  /*0580*/  CS2R R64, SRZ ;  /* 0x0000000000407805 */ /* 0x000fe2000001ff00 */
[----:B------:R-:W-:Y:S01]  /*0590*/  CS2R R66, SRZ ;  /* 0x0000000000427805 */ /* 0x000fe2000001ff00 */
[----:B--2---:R0:W-:Y:S04]  /*05a0*/  STS.128 [R26], R4 ;  /* 0x000000041a007388 */ /* 0x0041e80000000c00 */
[----:B------:R-:W-:Y:S06]  /*05b0*/  BAR.SYNC.DEFER_BLOCKING 0x0 ;  /* 0x0000000000007b1d */ /* 0x000fec0000010000 */
[----:B------:R1:W2:Y:S04]  /*05c0*/  @P3 LDG.E.EF.128 R12, [R20.64] ;  /* 0x00000004140c3981 */ /* 0x0002a8000c0e1d00 */
[----:B------:R3:W4:Y:S01]  /*05d0*/  @P3 LDG.E.EF.128 R8, [R16.64] ;  /* 0x0000000410083981 */ /* 0x000722000c0e1d00 */
[----:B0-----:R-:W-:Y:S01]  /*05e0*/  CS2R R4, SRZ ;  /* 0x0000000000047805 */ /* 0x001fe2000001ff00 */
[----:B------:R-:W-:-:S02]  /*05f0*/  CS2R R6, SRZ ;  /* 0x0000000000067805 */ /* 0x000fc4000001ff00 */
[----:B------:R4:W5:Y:S04]  /*0600*/  @!P4 LDG.E.EL.64 R62, [R18.64+0x3000] ;  /* 0x00300004123ec981 */ /* 0x000968000c2e1b00 */
[----:B------:R-:W0:Y:S01]  /*0610*/  LDS.64 R68, [R27] ;  /* 0x000000001b447984 */ /* 0x000e220000000a00 */
[----:B---3--:R-:W-:-:S04]  /*0620*/  LEA R16, P5, R59, c[0x0][0x168], 0x2 ;  /* 0x00005a003b107a11 */ /* 0x008fc800078a10ff */
[----:B------:R-:W-:Y:S02]  /*0630*/  LEA.HI.X R17, R59, c[0x0][0x16c], R48, 0x2, P5 ;  /* 0x00005b003b117a11 */ /* 0x000fe400028f1430 */
[C---:B-1----:R-:W-:Y:S02]  /*0640*/  IADD3 R20, P5, R22.reuse, c[0x0][0x190], RZ ;  /* 0x0000640016147a10 */ /* 0x042fe40007fbe0ff */
[----:B------:R-:W-:Y:S01]  /*0650*/  IADD3 R22, P6, R22, c[0x0][0x198], RZ ;  /* 0x0000660016167a10 */ /* 0x000fe20007fde0ff */
[----:B------:R1:W3:Y:S01]  /*0660*/  @!P4 LDG.E.EL.128 R4, [R16.64+0x6000] ;  /* 0x006000041004c981 */ /* 0x0002e2000c2e1d00 */
[C---:B------:R-:W-:Y:S02]  /*0670*/  IADD3.X R21, R23.reuse, c[0x0][0x194], RZ, P5, !PT ;  /* 0x0000650017157a10 */ /* 0x040fe40002ffe4ff */
[----:B------:R-:W-:-:S03]  /*0680*/  IADD3.X R23, R23, c[0x0][0x19c], RZ, P6, !PT ;  /* 0x0000670017177a10 */ /* 0x000fc600037fe4ff */
[----:B------:R0:W3:Y:S04]  /*0690*/  @!P4 LDG.E.EL.64 R66, [R20.64] ;  /* 0x000000041442c981 */ /* 0x0000e8000c2e1b00 */
[----:B------:R0:W3:Y:S01]  /*06a0*/  @!P4 LDG.E.EL.64 R64, [R22.64] ;  /* 0x000000041640c981 */ /* 0x0000e2000c2e1b00 */
[----:B------:R-:W-:Y:S01]  /*06b0*/  IMAD.MOV.U32 R73, RZ, RZ, 0x3f800000 ;  /* 0x3f800000ff497424 */ /* 0x000fe200078e00ff */
[----:B--2---:R-:W-:-:S05]  /*06c0*/  I2FP.F32.S32 R61, R12 ;  /* 0x0000000c003d7245 */ /* 0x004fca0000201400 */
[----:B------:R-:W-:Y:S02]  /*06d0*/  FMUL R12, R50, R61 ;  /* 0x0000003d320c7220 */ /* 0x000fe40000400000 */
[----:B------:R-:W-:Y:S01]  /*06e0*/  LDS.64 R60, [R27+0x1010] ;  /* 0x001010001b3c7984 */ /* 0x000fe20000000a00 */
[----:B----4-:R-:W-:Y:S02]  /*06f0*/  I2FP.F32.S32 R19, R8 ;  /* 0x0000000800137245 */ /* 0x010fe40000201400 */
[----:B------:R-:W-:Y:S02]  /*0700*/  I2FP.F32.S32 R9, R9 ;  /* 0x0000000900097245 */ /* 0x000fe40000201400 */
[----:B-1----:R-:W-:Y:S02]  /*0710*/  I2FP.F32.S32 R17, R10 ;  /* 0x0000000a00117245 */ /* 0x002fe40000201400 */
[----:B------:R-:W-:Y:S02]  /*0720*/  I2FP.F32.S32 R11, R11 ;  /* 0x0000000b000b7245 */ /* 0x000fe40000201400 */
[----:B------:R-:W-:-:S02]  /*0730*/  I2FP.F32.S32 R13, R13 ;  /* 0x0000000d000d7245 */ /* 0x000fc40000201400 */
[----:B------:R-:W-:Y:S02]  /*0740*/  I2FP.F32.S32 R71, R14 ;  /* 0x0000000e00477245 */ /* 0x000fe40000201400 */
[----:B------:R-:W-:Y:S01]  /*0750*/  I2FP.F32.S32 R15, R15 ;  /* 0x0000000f000f7245 */ /* 0x000fe20000201400 */
[C---:B------:R-:W-:Y:S01]  /*0760*/  FMUL R8, R50.reuse, R19 ;  /* 0x0000001332087220 */ /* 0x040fe20000400000 */
[C---:B------:R-:W-:Y:S01]  /*0770*/  FMUL R9, R50.reuse, R9 ;  /* 0x0000000932097220 */ /* 0x040fe20000400000 */
[C---:B------:R-:W-:Y:S01]  /*0780*/  FMUL R10, R50.reuse, R17 ;  /* 0x00000011320a7220 */ /* 0x040fe20000400000 */
[----:B------:R-:W-:Y:S01]  /*0790*/  BAR.SYNC.DEFER_BLOCKING 0x0 ;  /* 0x0000000000007b1d */ /* 0x000fe20000010000 */
[C---:B------:R-:W-:Y:S01]  /*07a0*/  FMUL R11, R50.reuse, R11 ;  /* 0x0000000b320b7220 */ /* 0x040fe20000400000 */
[C---:B------:R-:W-:Y:S01]  /*07b0*/  FMUL R13, R50.reuse, R13 ;  /* 0x0000000d320d7220 */ /* 0x040fe20000400000 */
[C---:B------:R-:W-:Y:S01]  /*07c0*/  FMUL R14, R50.reuse, R71 ;  /* 0x00000047320e7220 */ /* 0x040fe20000400000 */
[----:B------:R-:W-:-:S02]  /*07d0*/  FMUL R15, R50, R15 ;  /* 0x0000000f320f7220 */ /* 0x000fc40000400000 */
[----:B------:R3:W-:Y:S04]  /*07e0*/  STS.128 [R55], R8 ;  /* 0x0000000837007388 */ /* 0x0007e80000000c00 */
[----:B------:R1:W-:Y:S04]  /*07f0*/  STS.128 [R55+0x10], R12 ;  /* 0x0000100c37007388 */ /* 0x0003e80000000c00 */
[----:B------:R-:W-:Y:S06]  /*0800*/  BAR.SYNC.DEFER_BLOCKING 0x0 ;  /* 0x0000000000007b1d */ /* 0x000fec0000010000 */
[----:B------:R-:W2:Y:S04]  /*0810*/  LDS.128 R16, [R54] ;  /* 0x0000000036107984 */ /* 0x000ea80000000c00 */
[----:B0-----:R-:W0:Y:S01]  /*0820*/  LDS.128 R20, [R54+0x2010] ;  /* 0x0020100036147984 */ /* 0x001e220000000c00 */
[C---:B-----5:R-:W-:Y:S01]  /*0830*/  PRMT R58, R63.reuse, 0x7632, R58 ;  /* 0x000076323f3a7816 */ /* 0x060fe2000000003a */
[----:B------:R-:W-:Y:S01]  /*0840*/  IMAD.U32 R63, R63, 0x10000, RZ ;  /* 0x000100003f3f7824 */ /* 0x000fe200078e00ff */
[----:B---3--:R-:W-:Y:S01]  /*0850*/  PRMT R9, R65, 0x7632, R9 ;  /* 0x0000763241097816 */ /* 0x008fe20000000009 */
[C---:B------:R-:W-:Y:S01]  /*0860*/  IMAD.U32 R71, R62.reuse, 0x10000, RZ ;  /* 0x000100003e477824 */ /* 0x040fe200078e00ff */
[----:B------:R-:W-:-:S02]  /*0870*/  PRMT R70, R62, 0x7632, R70 ;  /* 0x000076323e467816 */ /* 0x000fc40000000046 */
[----:B------:R-:W-:Y:S02]  /*0880*/  PRMT R8, R66, 0x7632, R8 ;  /* 0x0000763242087816 */ /* 0x000fe40000000008 */
[----:B------:R-:W-:Y:S01]  /*0890*/  PRMT R11, R64, 0x7632, R11 ;  /* 0x00007632400b7816 */ /* 0x000fe2000000000b */
[----:B------:R-:W-:Y:S01]  /*08a0*/  IMAD.U32 R62, R58, 0x10000, RZ ;  /* 0x000100003a3e7824 */ /* 0x000fe200078e00ff */
[----:B------:R-:W-:Y:S01]  /*08b0*/  FADD R58, R63, R6 ;  /* 0x000000063f3a7221 */ /* 0x000fe20000000000 */
[----:B------:R-:W-:Y:S01]  /*08c0*/  IMAD.U32 R10, R9, 0x10000, RZ ;  /* 0x00010000090a7824 */ /* 0x000fe200078e00ff */
[----:B-1----:R-:W-:Y:S01]  /*08d0*/  FADD R14, R71, R4 ;  /* 0x00000004470e7221 */ /* 0x002fe20000000000 */
[----:B------:R-:W-:Y:S01]  /*08e0*/  IMAD.U32 R70, R70, 0x10000, RZ ;  /* 0x0001000046467824 */ /* 0x000fe200078e00ff */
[----:B------:R-:W-:Y:S01]  /*08f0*/  PRMT R6, R67, 0x7632, R6 ;  /* 0x0000763243067816 */ /* 0x000fe20000000006 */
[----:B------:R-:W-:Y:S01]  /*0900*/  IMAD.U32 R9, R8, 0x10000, RZ ;  /* 0x0001000008097824 */ /* 0x000fe200078e00ff */
[----:B------:R-:W-:Y:S01]  /*0910*/  PRMT R4, R68, 0x7632, R4 ;  /* 0x0000763244047816 */ /* 0x000fe20000000004 */
[----:B------:R-:W-:Y:S01]  /*0920*/  IMAD.U32 R8, R11, 0x10000, RZ ;  /* 0x000100000b087824 */ /* 0x000fe200078e00ff */
[--C-:B------:R-:W-:Y:S01]  /*0930*/  FADD R15, R70, R5.reuse ;  /* 0x00000005460f7221 */ /* 0x100fe20000000000 */
[----:B------:R-:W-:Y:S01]  /*0940*/  PRMT R5, R69, 0x7632, R5 ;  /* 0x0000763245057816 */ /* 0x000fe20000000005 */
[----:B------:R-:W-:Y:S01]  /*0950*/  IMAD.U32 R63, R6, 0x10000, RZ ;  /* 0x00010000063f7824 */ /* 0x000fe200078e00ff */
[----:B------:R-:W-:Y:S01]  /*0960*/  FADD R12, R62, R7 ;  /* 0x000000073e0c7221 */ /* 0x000fe20000000000 */
[----:B------:R-:W-:-:S02]  /*0970*/  IMAD.U32 R6, R4, 0x10000, RZ ;  /* 0x0001000004067824 */ /* 0x000fc400078e00ff */
[----:B------:R-:W-:Y:S02]  /*0980*/  IMAD.U32 R66, R66, 0x10000, RZ ;  /* 0x0001000042427824 */ /* 0x000fe400078e00ff */
[----:B------:R-:W-:Y:S02]  /*0990*/  IMAD.U32 R62, R67, 0x10000, RZ ;  /* 0x00010000433e7824 */ /* 0x000fe400078e00ff */
[----:B------:R-:W-:Y:S02]  /*09a0*/  IMAD.U32 R13, R64, 0x10000, RZ ;  /* 0x00010000400d7824 */ /* 0x000fe400078e00ff */
[----:B------:R-:W-:Y:S01]  /*09b0*/  IMAD.U32 R65, R65, 0x10000, RZ ;  /* 0x0001000041417824 */ /* 0x000fe200078e00ff */
[C-C-:B--2---:R-:W-:Y:S01]  /*09c0*/  FFMA R17, R9.reuse, R17, R8.reuse ;  /* 0x0000001109117223 */ /* 0x144fe20000000008 */
[--C-:B0-----:R-:W-:Y:S01]  /*09d0*/  FFMA R21, R9, R21, R8.reuse ;  /* 0x0000001509157223 */ /* 0x101fe20000000008 */
[----:B------:R-:W-:Y:S02]  /*09e0*/  PRMT R9, R61, 0x7632, R9 ;  /* 0x000076323d097816 */ /* 0x000fe40000000009 */
[----:B------:R-:W-:Y:S01]  /*09f0*/  PRMT R8, R60, 0x7632, R8 ;  /* 0x000076323c087816 */ /* 0x000fe20000000008 */
[----:B------:R-:W-:Y:S01]  /*0a00*/  IMAD.U32 R5, R5, 0x10000, RZ ;  /* 0x0001000005057824 */ /* 0x000fe200078e00ff */
[----:B------:R-:W-:Y:S01]  /*0a10*/  FFMA R19, R63, R19, R10 ;  /* 0x000000133f137223 */ /* 0x000fe2000000000a */
[----:B------:R-:W-:Y:S01]  /*0a20*/  FFMA R6, R15, R17, R6 ;  /* 0x000000110f067223 */ /* 0x000fe20000000006 */
[----:B------:R-:W-:Y:S01]  /*0a30*/  FFMA R23, R63, R23, R10 ;  /* 0x000000173f177223 */ /* 0x000fe2000000000a */
[----:B------:R-:W-:Y:S01]  /*0a40*/  IMAD.U32 R69, R69, 0x10000, RZ ;  /* 0x0001000045457824 */ /* 0x000fe200078e00ff */
[----:B------:R-:W-:Y:S01]  /*0a50*/  FFMA R4, R62, R18, R65 ;  /* 0x000000123e047223 */ /* 0x000fe20000000041 */
[----:B------:R-:W-:Y:S01]  /*0a60*/  IMAD.U32 R7, R68, 0x10000, RZ ;  /* 0x0001000044077824 */ /* 0x000fe200078e00ff */
[----:B------:R-:W-:Y:S01]  /*0a70*/  FFMA R16, R66, R16, R13 ;  /* 0x0000001042107223 */ /* 0x000fe2000000000d */
[----:B------:R-:W-:Y:S01]  /*0a80*/  FFMA R22, R62, R22, R65 ;  /* 0x000000163e167223 */ /* 0x000fe20000000041 */
[----:B------:R-:W-:Y:S01]  /*0a90*/  IMAD.U32 R9, R9, 0x10000, RZ ;  /* 0x0001000009097824 */ /* 0x000fe200078e00ff */
[----:B------:R-:W-:Y:S01]  /*0aa0*/  FFMA R17, R66, R20, R13 ;  /* 0x0000001442117223 */ /* 0x000fe2000000000d */
[----:B------:R-:W-:-:S02]  /*0ab0*/  IMAD.U32 R11, R61, 0x10000, RZ ;  /* 0x000100003d0b7824 */ /* 0x000fc400078e00ff */
[----:B------:R-:W-:Y:S02]  /*0ac0*/  IMAD.U32 R8, R8, 0x10000, RZ ;  /* 0x0001000008087824 */ /* 0x000fe400078e00ff */
[----:B------:R-:W-:Y:S01]  /*0ad0*/  IMAD.U32 R10, R60, 0x10000, RZ ;  /* 0x000100003c0a7824 */ /* 0x000fe200078e00ff */
[----:B------:R-:W-:Y:S01]  /*0ae0*/  FFMA R5, R12, R19, R5 ;  /* 0x000000130c057223 */ /* 0x000fe20000000005 */
[----:B------:R-:W-:Y:S01]  /*0af0*/  FFMA R4, R58, R4, R69 ;  /* 0x000000043a047223 */ /* 0x000fe20000000045 */
[----:B------:R-:W-:Y:S01]  /*0b00*/  FFMA R7, R14, R16, R7 ;  /* 0x000000100e077223 */ /* 0x000fe20000000007 */
[----:B------:R-:W-:Y:S01]  /*0b10*/  FFMA R12, R12, R23, R9 ;  /* 0x000000170c0c7223 */ /* 0x000fe20000000009 */
[----:B------:R-:W-:Y:S01]  /*0b20*/  FFMA R11, R58, R22, R11 ;  /* 0x000000163a0b7223 */ /* 0x000fe2000000000b */
[----:B------:R-:W-:Y:S01]  /*0b30*/  FFMA R13, R15, R21, R8 ;  /* 0x000000150f0d7223 */ /* 0x000fe20000000008 */
[----:B------:R-:W-:Y:S01]  /*0b40*/  FFMA R10, R14, R17, R10 ;  /* 0x000000110e0a7223 */ /* 0x000fe2000000000a */
[----:B------:R-:W-:Y:S01]  /*0b50*/  IMAD.MOV.U32 R15, RZ, RZ, 0x3f800000 ;  /* 0x3f800000ff0f7424 */ /* 0x000fe200078e00ff */
[----:B------:R-:W-:Y:S01]  /*0b60*/  CS2R R62, SRZ ;  /* 0x00000000003e7805 */ /* 0x000fe2000001ff00 */
[----:B------:R-:W-:Y:S01]  /*0b70*/  CS2R R64, SRZ ;  /* 0x0000000000407805 */ /* 0x000fe2000001ff00 */
[----:B------:R-:W-:Y:S01]  /*0b80*/  CS2R R66, SRZ ;  /* 0x0000000000427805 */ /* 0x000fe2000001ff00 */
[----:B------:R-:W-:Y:S01]  /*0b90*/  CS2R R68, SRZ ;  /* 0x0000000000447805 */ /* 0x000fe2000001ff00 */
[----:B------:R-:W-:-:S02]  /*0ba0*/  IMAD.MOV.U32 R14, RZ, RZ, 0x3f800000 ;  /* 0x3f800000ff0e7424 */ /* 0x000fc400078e00ff */
[----:B------:R-:W-:Y:S02]  /*0bb0*/  IMAD.MOV.U32 R16, RZ, RZ, 0x3f800000 ;  /* 0x3f800000ff107424 */ /* 0x000fe400078e00ff */
[----:B------:R-:W-:Y:S02]  /*0bc0*/  IMAD.MOV.U32 R17, RZ, RZ, 0x3f800000 ;  /* 0x3f800000ff117424 */ /* 0x000fe400078e00ff */
[----:B------:R-:W-:Y:S02]  /*0bd0*/  IMAD.MOV.U32 R18, RZ, RZ, 0x3f800000 ;  /* 0x3f800000ff127424 */ /* 0x000fe400078e00ff */
[----:B------:R-:W-:Y:S02]  /*0be0*/  IMAD.MOV.U32 R71, RZ, RZ, 0x3f800000 ;  /* 0x3f800000ff477424 */ /* 0x000fe400078e00ff */
[----:B------:R-:W-:Y:S02]  /*0bf0*/  IMAD.MOV.U32 R70, RZ, RZ, 0x3f800000 ;  /* 0x3f800000ff467424 */ /* 0x000fe400078e00ff */
[----:B------:R-:W-:-:S02]  /*0c00*/  IMAD.MOV.U32 R19, RZ, RZ, R7 ;  /* 0x000000ffff137224 */ /* 0x000fc400078e0007 */
[----:B------:R-:W-:Y:S02]  /*0c10*/  IMAD.MOV.U32 R20, RZ, RZ, R6 ;  /* 0x000000ffff147224 */ /* 0x000fe400078e0006 */
[----:B------:R-:W-:Y:S02]  /*0c20*/  IMAD.MOV.U32 R21, RZ, RZ, R4 ;  /* 0x000000ffff157224 */ /* 0x000fe400078e0004 */
[----:B------:R-:W-:Y:S02]  /*0c30*/  IMAD.MOV.U32 R22, RZ, RZ, R5 ;  /* 0x000000ffff167224 */ /* 0x000fe400078e0005 */
[----:B------:R-:W-:Y:S02]  /*0c40*/  IMAD.MOV.U32 R23, RZ, RZ, R10 ;  /* 0x000000ffff177224 */ /* 0x000fe400078e000a */
[----:B------:R-:W-:Y:S02]  /*0c50*/  IMAD.MOV.U32 R58, RZ, RZ, R13 ;  /* 0x000000ffff3a7224 */ /* 0x000fe400078e000d */
[----:B------:R-:W-:-:S02]  /*0c60*/  IMAD.MOV.U32 R60, RZ, RZ, R11 ;  /* 0x000000ffff3c7224 */ /* 0x000fc400078e000b */
[----:B------:R-:W-:Y:S01]  /*0c70*/  IMAD.MOV.U32 R61, RZ, RZ, R12 ;  /* 0x000000ffff3d7224 */ /* 0x000fe200078e000c */
[----:B------:R-:W-:Y:S05]  /*0c80*/  @P2 BRA `(.L_x_0) ;  /* 0x0000070000002947 */ /* 0x000fea0003800000 */
[----:B------:R-:W-:Y:S01]  /*0c90*/  FADD R15, R28, 1 ;  /* 0x3f8000001c0f7421 */ /* 0x000fe20000000000 */
[----:B------:R-:W-:Y:S01]  /*0ca0*/  FADD R62, R7, -R36 ;  /* 0x80000024073e7221 */ /* 0x000fe20000000000 */
[----:B------:R-:W-:Y:S01]  /*0cb0*/  FADD R14, R49, 1 ;  /* 0x3f800000310e7421 */ /* 0x000fe20000000000 */
[----:B------:R-:W-:Y:S01]  /*0cc0*/  FADD R63, R6, -R41 ;  /* 0x80000029063f7221 */ /* 0x000fe20000000000 */
[C---:B------:R-:W-:Y:S01]  /*0cd0*/  FMUL R8, R15.reuse, 0.25 ;  /* 0x3e8000000f087820 */ /* 0x040fe20000400000 */
[C---:B------:R-:W-:Y:S01]  /*0ce0*/  FSETP.GEU.AND P4, PT, |R15|.reuse, 1.175494350822287508e-38, PT ;  /* 0x008000000f00780b */ /* 0x040fe20003f8e200 */
[----:B------:R-:W-:Y:S01]  /*0cf0*/  FMUL R9, R62, 0.25 ;  /* 0x3e8000003e097820 */ /* 0x000fe20000400000 */
[----:B------:R-:W-:Y:S01]  /*0d00*/  FSETP.GT.AND P5, PT, |R15|, 8.50705917302346158658e+37, PT ;  /* 0x7e8000000f00780b */ /* 0x000fe20003fa4200 */
[----:B------:R-:W-:Y:S01]  /*0d10*/  FADD R16, R47, 1 ;  /* 0x3f8000002f107421 */ /* 0x000fe20000000000 */
[----:B------:R-:W-:Y:S01]  /*0d20*/  FMUL R19, R14, 0.25 ;  /* 0x3e8000000e137820 */ /* 0x000fe20000400000 */
[----:B------:R-:W-:Y:S01]  /*0d30*/  FMUL R22, R63, 0.25 ;  /* 0x3e8000003f167820 */ /* 0x000fe20000400000 */
[----:B------:R-:W-:Y:S01]  /*0d40*/  FSEL R8, R8, R15, P5 ;  /* 0x0000000f08087208 */ /* 0x000fe20002800000 */
[----:B------:R-:W-:Y:S01]  /*0d50*/  FADD R65, R4, -R37 ;  /* 0x8000002504417221 */ /* 0x000fe20000000000 */
[----:B------:R-:W-:Y:S01]  /*0d60*/  FSEL R9, R9, R62, P5 ;  /* 0x0000003e09097208 */ /* 0x000fe20002800000 */
[----:B------:R-:W-:Y:S01]  /*0d70*/  FMUL R21, R16, 0.25 ;  /* 0x3e80000010157820 */ /* 0x000fe20000400000 */
[C---:B------:R-:W-:Y:S01]  /*0d80*/  FSETP.GEU.AND P6, PT, |R14|.reuse, 1.175494350822287508e-38, PT ;  /* 0x008000000e00780b */ /* 0x040fe20003fce200 */
[----:B------:R-:W-:Y:S01]  /*0d90*/  FMUL R58, R65, 0.25 ;  /* 0x3e800000413a7820 */ /* 0x000fe20000400000 */
[----:B------:R-:W-:Y:S01]  /*0da0*/  FSETP.GT.AND P5, PT, |R14|, 8.50705917302346158658e+37, PT ;  /* 0x7e8000000e00780b */ /* 0x000fe20003fa4200 */
[----:B------:R-:W-:Y:S01]  /*0db0*/  @!P4 FMUL R8, R8, 16777216 ;  /* 0x4b8000000808c820 */ /* 0x000fe20000400000 */
[----:B------:R-:W-:Y:S01]  /*0dc0*/  @!P4 FMUL R9, R9, 16777216 ;  /* 0x4b8000000909c820 */ /* 0x000fe20000400000 */
[----:B------:R-:W-:Y:S01]  /*0dd0*/  FSETP.GEU.AND P4, PT, |R16|, 1.175494350822287508e-38, PT ;  /* 0x008000001000780b */ /* 0x000fe20003f8e200 */
[----:B------:R-:W-:Y:S01]  /*0de0*/  FADD R17, R40, 1 ;  /* 0x3f80000028117421 */ /* 0x000fe20000000000 */
[----:B------:R-:W-:Y:S01]  /*0df0*/  FSEL R20, R19, R14, P5 ;  /* 0x0000000e13147208 */ /* 0x000fe20002800000 */
[----:B------:R-:W-:Y:S01]  /*0e00*/  FADD R64, R5, -R38 ;  /* 0x8000002605407221 */ /* 0x000fe20000000000 */
[----:B------:R-:W-:Y:S01]  /*0e10*/  FSEL R22, R22, R63, P5 ;  /* 0x0000003f16167208 */ /* 0x000fe20002800000 */
[----:B------:R-:W-:Y:S01]  /*0e20*/  FADD R18, R29, 1 ;  /* 0x3f8000001d127421 */ /* 0x000fe20000000000 */
[----:B------:R-:W-:Y:S01]  /*0e30*/  FSETP.GT.AND P5, PT, |R16|, 8.50705917302346158658e+37, PT ;  /* 0x7e8000001000780b */ /* 0x000fe20003fa4200 */
[----:B------:R-:W-:Y:S01]  /*0e40*/  FMUL R60, R17, 0.25 ;  /* 0x3e800000113c7820 */ /* 0x000fe20000400000 */
[----:B------:R-:W-:Y:S01]  /*0e50*/  @!P6 FMUL R20, R20, 16777216 ;  /* 0x4b8000001414e820 */ /* 0x000fe20000400000 */
[----:B------:R-:W-:Y:S01]  /*0e60*/  @!P6 FMUL R22, R22, 16777216 ;  /* 0x4b8000001616e820 */ /* 0x000fe20000400000 */
[----:B------:R-:W-:Y:S01]  /*0e70*/  FSEL R21, R21, R16, P5 ;  /* 0x0000001015157208 */ /* 0x000fe20002800000 */
[----:B------:R-:W-:Y:S01]  /*0e80*/  FMUL R23, R64, 0.25 ;  /* 0x3e80000040177820 */ /* 0x000fe20000400000 */
[----:B------:R-:W-:Y:S01]  /*0e90*/  FSEL R58, R58, R65, P5 ;  /* 0x000000413a3a7208 */ /* 0x000fe20002800000 */
[----:B------:R-:W-:Y:S01]  /*0ea0*/  FMUL R67, R18, 0.25 ;  /* 0x3e80000012437820 */ /* 0x000fe20000400000 */
[----:B------:R-:W-:Y:S01]  /*0eb0*/  FSETP.GT.AND P6, PT, |R17|, 8.50705917302346158658e+37, PT ;  /* 0x7e8000001100780b */ /* 0x000fe20003fc4200 */
[----:B------:R-:W-:Y:S01]  /*0ec0*/  @!P4 FMUL R21, R21, 16777216 ;  /* 0x4b8000001515c820 */ /* 0x000fe20000400000 */
[----:B------:R-:W-:Y:S01]  /*0ed0*/  FSETP.GEU.AND P5, PT, |R17|, 1.175494350822287508e-38, PT ;  /* 0x008000001100780b */ /* 0x000fe20003fae200 */
[----:B------:R-:W-:Y:S01]  /*0ee0*/  @!P4 FMUL R58, R58, 16777216 ;  /* 0x4b8000003a3ac820 */ /* 0x000fe20000400000 */
[----:B------:R-:W-:Y:S01]  /*0ef0*/  FSETP.GEU.AND P4, PT, |R18|, 1.175494350822287508e-38, PT ;  /* 0x008000001200780b */ /* 0x000fe20003f8e200 */
[----:B------:R-:W0:Y:S01]  /*0f00*/  MUFU.RCP R20, R20 ;  /* 0x0000001400147308 */ /* 0x000e220000001000 */
[----:B------:R-:W-:Y:S01]  /*0f10*/  FSEL R60, R60, R17, P6 ;  /* 0x000000113c3c7208 */ /* 0x000fe20003000000 */
[----:B------:R-:W-:Y:S01]  /*0f20*/  FADD R66, R10, -R39 ;  /* 0x800000270a427221 */ /* 0x000fe20000000000 */
[----:B------:R-:W-:Y:S01]  /*0f30*/  FSEL R61, R23, R64, P6 ;  /* 0x00000040173d7208 */ /* 0x000fe20003000000 */
[----:B------:R-:W-:Y:S01]  /*0f40*/  FADD R73, R30, 1 ;  /* 0x3f8000001e497421 */ /* 0x000fe20000000000 */
[----:B------:R-:W-:Y:S01]  /*0f50*/  FSETP.GT.AND P6, PT, |R18|, 8.50705917302346158658e+37, PT ;  /* 0x7e8000001200780b */ /* 0x000fe20003fc4200 */
[----:B------:R-:W-:Y:S01]  /*0f60*/  FMUL R69, R66, 0.25 ;  /* 0x3e80000042457820 */ /* 0x000fe20000400000 */
[----:B------:R-:W-:Y:S01]  /*0f70*/  FADD R71, R46, 1 ;  /* 0x3f8000002e477421 */ /* 0x000fe20000000000 */
[----:B------:R-:W1:Y:S01]  /*0f80*/  MUFU.RCP R19, R8 ;  /* 0x0000000800137308 */ /* 0x000e620000001000 */
[----:B------:R-:W-:Y:S01]  /*0f90*/  FSEL R67, R67, R18, P6 ;  /* 0x0000001243437208 */ /* 0x000fe20003000000 */
[----:B------:R-:W-:Y:S01]  /*0fa0*/  @!P5 FMUL R60, R60, 16777216 ;  /* 0x4b8000003c3cd820 */ /* 0x000fe20000400000 */
[----:B------:R-:W-:Y:S01]  /*0fb0*/  FSEL R69, R69, R66, P6 ;  /* 0x0000004245457208 */ /* 0x000fe20003000000 */
[----:B------:R-:W-:Y:S01]  /*0fc0*/  @!P5 FMUL R61, R61, 16777216 ;  /* 0x4b8000003d3dd820 */ /* 0x000fe20000400000 */
[----:B------:R-:W-:Y:S01]  /*0fd0*/  FSETP.GT.AND P6, PT, |R73|, 8.50705917302346158658e+37, PT ;  /* 0x7e8000004900780b */ /* 0x000fe20003fc4200 */
[----:B------:R-:W-:Y:S01]  /*0fe0*/  @!P4 FMUL R67, R67, 16777216 ;  /* 0x4b8000004343c820 */ /* 0x000fe20000400000 */
[----:B------:R-:W-:Y:S01]  /*0ff0*/  FADD R70, R31, 1 ;  /* 0x3f8000001f467421 */ /* 0x000fe20000000000 */
[----:B------:R2:W3:Y:S01]  /*1000*/  MUFU.RCP R23, R60 ;  /* 0x0000003c00177308 */ /* 0x0004e20000001000 */
[----:B------:R-:W-:Y:S01]  /*1010*/  @!P4 FMUL R69, R69, 16777216 ;  /* 0x4b8000004545c820 */ /* 0x000fe20000400000 */
[----:B0-----:R-:W-:Y:S01]  /*1020*/  FFMA R20, R20, R22, R41 ;  /* 0x0000001614147223 */ /* 0x001fe20000000029 */
[----:B------:R-:W-:-:S02]  /*1030*/  FSETP.GT.AND P5, PT, |R71|, 8.50705917302346158658e+37, PT ;  /* 0x7e8000004700780b */ /* 0x000fc40003fa4200 */
[----:B------:R-:W-:-:S03]  /*1040*/  FSETP.GEU.AND P4, PT, |R71|, 1.175494350822287508e-38, PT ;  /* 0x008000004700780b */ /* 0x000fc60003f8e200 */
[----:B------:R0:W4:Y:S01]  /*1050*/  MUFU.RCP R68, R67 ;  /* 0x0000004300447308 */ /* 0x0001220000001000 */
[----:B--2---:R-:W-:Y:S01]  /*1060*/  FMUL R60, R73, 0.25 ;  /* 0x3e800000493c7820 */ /* 0x004fe20000400000 */
[----:B-1----:R-:W-:Y:S01]  /*1070*/  FFMA R19, R19, R9, R36 ;  /* 0x0000000913137223 */ /* 0x002fe20000000024 */
[----:B------:R-:W-:-:S03]  /*1080*/  FMUL R9, R70, 0.25 ;  /* 0x3e80000046097820 */ /* 0x000fc60000400000 */
[----:B------:R-:W-:Y:S02]  /*1090*/  FSEL R72, R60, R73, P6 ;  /* 0x000000493c487208 */ /* 0x000fe40003000000 */
[----:B------:R-:W1:Y:S01]  /*10a0*/  MUFU.RCP R8, R21 ;  /* 0x0000001500087308 */ /* 0x000e620000001000 */
[----:B---3--:R-:W-:Y:S01]  /*10b0*/  FFMA R22, R23, R61, R38 ;  /* 0x0000003d17167223 */ /* 0x008fe20000000026 */
[----:B0-----:R-:W-:Y:S01]  /*10c0*/  FADD R67, R13, -R52 ;  /* 0x800000340d437221 */ /* 0x001fe20000000000 */
[----:B----4-:R-:W-:Y:S01]  /*10d0*/  FFMA R23, R68, R69, R39 ;  /* 0x0000004544177223 */ /* 0x010fe20000000027 */
[----:B------:R-:W-:-:S04]  /*10e0*/  FADD R69, R11, -R53 ;  /* 0x800000350b457221 */ /* 0x000fc80000000000 */
[----:B------:R-:W-:Y:S01]  /*10f0*/  FMUL R68, R69, 0.25 ;  /* 0x3e80000045447820 */ /* 0x000fe20000400000 */
[----:B-1----:R-:W-:Y:S01]  /*1100*/  FFMA R21, R8, R58, R37 ;  /* 0x0000003a08157223 */ /* 0x002fe20000000025 */
[----:B------:R-:W-:Y:S01]  /*1110*/  FMUL R8, R71, 0.25 ;  /* 0x3e80000047087820 */ /* 0x000fe20000400000 */
[----:B------:R-:W-:Y:S02]  /*1120*/  FMUL R58, R67, 0.25 ;  /* 0x3e800000433a7820 */ /* 0x000fe40000400000 */
[----:B------:R-:W-:Y:S01]  /*1130*/  FSEL R74, R68, R69, P6 ;  /* 0x00000045444a7208 */ /* 0x000fe20003000000 */
[----:B------:R-:W-:Y:S01]  /*1140*/  FADD R68, R12, -R51 ;  /* 0x800000330c447221 */ /* 0x000fe20000000000 */
[----:B------:R-:W-:Y:S02]  /*1150*/  FSETP.GEU.AND P6, PT, |R70|, 1.175494350822287508e-38, PT ;  /* 0x008000004600780b */ /* 0x000fe40003fce200 */
[----:B------:R-:W-:Y:S01]  /*1160*/  FSEL R8, R8, R71, P5 ;  /* 0x0000004708087208 */ /* 0x000fe20002800000 */
[----:B------:R-:W-:Y:S01]  /*1170*/  FMUL R61, R68, 0.25 ;  /* 0x3e800000443d7820 */ /* 0x000fe20000400000 */
[----:B------:R-:W-:-:S02]  /*1180*/  FSEL R58, R58, R67, P5 ;  /* 0x000000433a3a7208 */ /* 0x000fc40002800000 */
[----:B------:R-:W-:Y:S01]  /*1190*/  FSETP.GT.AND P5, PT, |R70|, 8.50705917302346158658e+37, PT ;  /* 0x7e8000004600780b */ /* 0x000fe20003fa4200 */
[----:B------:R-:W-:Y:S02]  /*11a0*/  @!P4 FMUL R8, R8, 16777216 ;  /* 0x4b8000000808c820 */ /* 0x000fe40000400000 */
[----:B------:R-:W-:Y:S01]  /*11b0*/  @!P4 FMUL R58, R58, 16777216 ;  /* 0x4b8000003a3ac820 */ /* 0x000fe20000400000 */
[----:B------:R-:W-:Y:S02]  /*11c0*/  FSEL R75, R9, R70, P5 ;  /* 0x00000046094b7208 */ /* 0x000fe40002800000 */
[----:B------:R-:W-:Y:S01]  /*11d0*/  FSEL R61, R61, R68, P5 ;  /* 0x000000443d3d7208 */ /* 0x000fe20002800000 */
[----:B------:R-:W0:Y:S01]  /*11e0*/  MUFU.RCP R9, R8 ;  /* 0x0000000800097308 */ /* 0x000e220000001000 */
[----:B------:R-:W-:Y:S01]  /*11f0*/  FSETP.GEU.AND P5, PT, |R73|, 1.175494350822287508e-38, PT ;  /* 0x008000004900780b */ /* 0x000fe20003fae200 */
[----:B------:R-:W-:Y:S02]  /*1200*/  @!P6 FMUL R75, R75, 16777216 ;  /* 0x4b8000004b4be820 */ /* 0x000fe40000400000 */
[----:B------:R-:W-:-:S04]  /*1210*/  @!P6 FMUL R61, R61, 16777216 ;  /* 0x4b8000003d3de820 */ /* 0x000fc80000400000 */
[----:B------:R-:W1:Y:S06]  /*1220*/  MUFU.RCP R76, R75 ;  /* 0x0000004b004c7308 */ /* 0x000e6c0000001000 */
[----:B------:R-:W-:Y:S01]  /*1230*/  @!P5 FMUL R72, R72, 16777216 ;  /* 0x4b8000004848d820 */ /* 0x000fe20000400000 */
[----:B------:R-:W-:Y:S01]  /*1240*/  @!P5 FMUL R74, R74, 16777216 ;  /* 0x4b8000004a4ad820 */ /* 0x000fe20000400000 */
[----:B0-----:R-:W-:Y:S02]  /*1250*/  FFMA R58, R9, R58, R52 ;  /* 0x0000003a093a7223 */ /* 0x001fe40000000034 */
[----:B------:R-:W0:Y:S01]  /*1260*/  MUFU.RCP R60, R72 ;  /* 0x00000048003c7308 */ /* 0x000e220000001000 */
[----:B-1----:R-:W-:-:S04]  /*1270*/  FFMA R61, R76, R61, R51 ;  /* 0x0000003d4c3d7223 */ /* 0x002fc80000000033 */
[----:B------:R-:W-:-:S04]  /*1280*/  FADD R8, R12, -R61 ;  /* 0x8000003d0c087221 */ /* 0x000fc80000000000 */
[----:B------:R-:W-:Y:S01]  /*1290*/  FFMA R68, R68, R8, R35 ;  /* 0x0000000844447223 */ /* 0x000fe20000000023 */
[----:B0-----:R-:W-:-:S04]  /*12a0*/  FFMA R60, R60, R74, R53 ;  /* 0x0000004a3c3c7223 */ /* 0x001fc80000000035 */
[----:B------:R-:W-:-:S04]  /*12b0*/  FADD R8, R11, -R60 ;  /* 0x8000003c0b087221 */ /* 0x000fc80000000000 */
[----:B------:R-:W-:Y:S01]  /*12c0*/  FFMA R69, R69, R8, R34 ;  /* 0x0000000845457223 */ /* 0x000fe20000000022 */
        /* <DEDUP_REMOVED lines=12> */
.L_x_0:
[----:B------:R-:W-:Y:S01]  /*1390*/  BAR.SYNC.DEFER_BLOCKING 0x0 ;  /* 0x0000000000007b1d */ /* 0x000fe20000010000 */
[----:B------:R-:W-:Y:S02]  /*13a0*/  F2FP.BF16.PACK_AB R8, R6, R7 ;  /* 0x000000070608723e */ /* 0x000fe400000010ff */
[----:B------:R-:W-:Y:S02]  /*13b0*/  F2FP.BF16.PACK_AB R9, R5, R4 ;  /* 0x000000040509723e */ /* 0x000fe400000010ff */
[----:B------:R-:W-:Y:S02]  /*13c0*/  F2FP.BF16.PACK_AB R10, R13, R10 ;  /* 0x0000000a0d0a723e */ /* 0x000fe400000010ff */
[----:B------:R-:W-:Y:S02]  /*13d0*/  F2FP.BF16.PACK_AB R11, R12, R11 ;  /* 0x0000000b0c0b723e */ /* 0x000fe400000010ff */
[----:B------:R-:W-:Y:S02]  /*13e0*/  SHF.R.S32.HI R13, RZ, 0x1f, R56 ;  /* 0x0000001fff0d7819 */ /* 0x000fe40000011438 */
[----:B------:R-:W-:-:S02]  /*13f0*/  LEA R12, P5, R56, c[0x0][0x1a0], 0x1 ;  /* 0x00006800380c7a11 */ /* 0x000fc400078a08ff */
[----:B------:R-:W-:Y:S02]  /*1400*/  ISETP.LT.U32.AND P4, PT, R59, 0xc00, PT ;  /* 0x00000c003b00780c */ /* 0x000fe40003f81070 */
[----:B------:R-:W-:Y:S02]  /*1410*/  LEA.HI.X R13, R56, c[0x0][0x1a4], R13, 0x1, P5 ;  /* 0x00006900380d7a11 */ /* 0x000fe400028f0c0d */
[----:B------:R-:W-:-:S04]  /*1420*/  ISETP.LT.U32.AND.EX P4, PT, R48, RZ, !P1, P4 ;  /* 0x000000ff3000720c */ /* 0x000fc80004f81140 */
[----:B------:R-:W-:Y:S01]  /*1430*/  FSEL R29, R18, R29, P4 ;  /* 0x0000001d121d7208 */ /* 0x000fe20002000000 */
[----:B------:R-:W-:Y:S01]  /*1440*/  IMAD.MOV.U32 R18, RZ, RZ, 0x800 ;  /* 0x00000800ff127424 */ /* 0x000fe200078e00ff */
[----:B------:R-:W-:Y:S01]  /*1450*/  FSEL R36, R19, R36, P4 ;  /* 0x0000002413247208 */ /* 0x000fe20002000000 */
[----:B------:R-:W-:Y:S01]  /*1460*/  STS.64 [R27], R8 ;  /* 0x000000081b007388 */ /* 0x000fe20000000a00 */
[----:B------:R-:W-:Y:S02]  /*1470*/  FSEL R41, R20, R41, P4 ;  /* 0x0000002914297208 */ /* 0x000fe40002000000 */
[----:B------:R-:W-:Y:S01]  /*1480*/  FSEL R37, R21, R37, P4 ;  /* 0x0000002515257208 */ /* 0x000fe20002000000 */
[----:B------:R-:W-:Y:S01]  /*1490*/  STS.64 [R27+0x1010], R10 ;  /* 0x0010100a1b007388 */ /* 0x000fe20000000a00 */
[----:B------:R-:W-:Y:S02]  /*14a0*/  FSEL R38, R22, R38, P4 ;  /* 0x0000002616267208 */ /* 0x000fe40002000000 */
[----:B------:R-:W-:Y:S01]  /*14b0*/  FSEL R39, R23, R39, P4 ;  /* 0x0000002717277208 */ /* 0x000fe20002000000 */
[----:B------:R-:W-:Y:S01]  /*14c0*/  BAR.SYNC.DEFER_BLOCKING 0x0 ;  /* 0x0000000000007b1d */ /* 0x000fe20000010000 */
[----:B------:R-:W-:-:S02]  /*14d0*/  FSEL R52, R58, R52, P4 ;  /* 0x000000343a347208 */ /* 0x000fc40002000000 */
[----:B------:R-:W-:Y:S02]  /*14e0*/  FSEL R53, R60, R53, P4 ;  /* 0x000000353c357208 */ /* 0x000fe40002000000 */
[----:B------:R-:W-:Y:S02]  /*14f0*/  FSEL R51, R61, R51, P4 ;  /* 0x000000333d337208 */ /* 0x000fe40002000000 */
[----:B------:R-:W-:Y:S02]  /*1500*/  FSEL R45, R62, R45, P4 ;  /* 0x0000002d3e2d7208 */ /* 0x000fe40002000000 */
[----:B------:R-:W-:Y:S02]  /*1510*/  FSEL R44, R63, R44, P4 ;  /* 0x0000002c3f2c7208 */ /* 0x000fe40002000000 */
[----:B------:R-:W-:Y:S02]  /*1520*/  FSEL R32, R65, R32, P4 ;  /* 0x0000002041207208 */ /* 0x000fe40002000000 */
[----:B------:R-:W-:-:S02]  /*1530*/  FSEL R33, R64, R33, P4 ;  /* 0x0000002140217208 */ /* 0x000fc40002000000 */
[----:B------:R-:W-:Y:S02]  /*1540*/  FSEL R43, R66, R43, P4 ;  /* 0x0000002b422b7208 */ /* 0x000fe40002000000 */
[----:B------:R-:W-:Y:S02]  /*1550*/  FSEL R42, R67, R42, P4 ;  /* 0x0000002a432a7208 */ /* 0x000fe40002000000 */
[----:B------:R-:W-:Y:S02]  /*1560*/  FSEL R34, R69, R34, P4 ;  /* 0x0000002245227208 */ /* 0x000fe40002000000 */
[----:B------:R-:W-:Y:S02]  /*1570*/  FSEL R35, R68, R35, P4 ;  /* 0x0000002344237208 */ /* 0x000fe40002000000 */
[----:B------:R-:W-:Y:S01]  /*1580*/  FSEL R28, R15, R28, P4 ;  /* 0x0000001c0f1c7208 */ /* 0x000fe20002000000 */
[----:B------:R-:W0:Y:S01]  /*1590*/  LDS.128 R4, [R26] ;  /* 0x000000001a047984 */ /* 0x000e220000000c00 */
[----:B------:R-:W-:-:S02]  /*15a0*/  FSEL R49, R14, R49, P4 ;  /* 0x000000310e317208 */ /* 0x000fc40002000000 */
[----:B------:R-:W-:Y:S02]  /*15b0*/  FSEL R47, R16, R47, P4 ;  /* 0x0000002f102f7208 */ /* 0x000fe40002000000 */
[----:B------:R-:W-:Y:S02]  /*15c0*/  FSEL R40, R17, R40, P4 ;  /* 0x0000002811287208 */ /* 0x000fe40002000000 */
[----:B------:R-:W-:Y:S02]  /*15d0*/  FSEL R46, R71, R46, P4 ;  /* 0x0000002e472e7208 */ /* 0x000fe40002000000 */
[----:B------:R-:W-:Y:S02]  /*15e0*/  FSEL R30, R73, R30, P4 ;  /* 0x0000001e491e7208 */ /* 0x000fe40002000000 */
[----:B------:R-:W-:Y:S01]  /*15f0*/  FSEL R31, R70, R31, P4 ;  /* 0x0000001f461f7208 */ /* 0x000fe20002000000 */
[----:B0-----:R0:W-:Y:S01]  /*1600*/  @P3 STG.E.128 [R12.64], R4 ;  /* 0x000000040c003986 */ /* 0x0011e2000c101d04 */
[----:B------:R-:W-:-:S02]  /*1610*/  PLOP3.LUT P3, PT, P2, PT, PT, 0x80, 0x0 ;  /* 0x000000000000781c */ /* 0x000fc4000176f070 */
[----:B------:R-:W-:-:S11]  /*1620*/  PLOP3.LUT P2, PT, PT, PT, PT, 0x8, 0x0 ;  /* 0x000000000000781c */ /* 0x000fd60003f4e170 */
[----:B------:R-:W-:Y:S01]  /*1630*/  @!P3 CALL.REL.NOINC `(.L_x_1) ;  /* 0x000000100000b944 */ /* 0x000fe20003c00000 */
[----:B------:R-:W-:Y:S05]  /*1640*/  BRA `(.L_x_2) ;  /* 0xffffed9000007947 */ /* 0x000fea000383ffff */
.L_x_1:
[----:B------:R-:W-:Y:S01]  /*1650*/  FADD R10, R28, R49 ;  /* 0x000000311c0a7221 */ /* 0x000fe20000000000 */
[----:B------:R-:W-:Y:S01]  /*1660*/  FADD R17, R29, R46 ;  /* 0x0000002e1d117221 */ /* 0x000fe20000000000 */
[----:B------:R-:W-:Y:S01]  /*1670*/  FMUL R9, R46, 0.25 ;  /* 0x3e8000002e097820 */ /* 0x000fe20000400000 */
[C---:B------:R-:W-:Y:S01]  /*1680*/  FMUL R14, R47.reuse, 0.25 ;  /* 0x3e8000002f0e7820 */ /* 0x040fe20000400000 */
[----:B0-----:R-:W-:Y:S01]  /*1690*/  FADD R13, R47, R10 ;  /* 0x0000000a2f0d7221 */ /* 0x001fe20000000000 */
[C---:B------:R-:W-:Y:S01]  /*16a0*/  FMUL R16, R17.reuse, 0.25 ;  /* 0x3e80000011107820 */ /* 0x040fe20000400000 */
[----:B------:R-:W-:Y:S01]  /*16b0*/  FSETP.GT.AND P5, PT, |R17|, 8.50705917302346158658e+37, PT ;  /* 0x7e8000001100780b */ /* 0x000fe20003fa4200 */
[----:B------:R-:W-:Y:S01]  /*16c0*/  FMUL R8, R49, 0.25 ;  /* 0x3e80000031087820 */ /* 0x000fe20000400000 */
[C---:B------:R-:W-:Y:S01]  /*16d0*/  FSETP.GEU.AND P4, PT, |R10|.reuse, 1.175494350822287508e-38, PT ;  /* 0x008000000a00780b */ /* 0x040fe20003f8e200 */
[----:B------:R-:W-:Y:S01]  /*16e0*/  FMUL R7, R10, 0.25 ;  /* 0x3e8000000a077820 */ /* 0x000fe20000400000 */
[----:B------:R-:W-:Y:S01]  /*16f0*/  FSETP.GT.AND P3, PT, |R13|, 8.50705917302346158658e+37, PT ;  /* 0x7e8000000d00780b */ /* 0x000fe20003f64200 */
[----:B------:R-:W-:Y:S01]  /*1700*/  FMUL R11, R40, 0.25 ;  /* 0x3e800000280b7820 */ /* 0x000fe20000400000 */
[----:B------:R-:W-:Y:S01]  /*1710*/  FSEL R19, R9, R46, P5 ;  /* 0x0000002e09137208 */ /* 0x000fe20002800000 */
[----:B------:R-:W-:Y:S01]  /*1720*/  FADD R41, -R36, R41 ;  /* 0x0000002924297221 */ /* 0x000fe20000000100 */
[----:B------:R-:W-:Y:S01]  /*1730*/  FSEL R18, R16, R17, P5 ;  /* 0x0000001110127208 */ /* 0x000fe20002800000 */
[C---:B------:R-:W-:Y:S01]  /*1740*/  FADD R22, R30.reuse, R17 ;  /* 0x000000111e167221 */ /* 0x040fe20000000000 */
[C---:B------:R-:W-:Y:S01]  /*1750*/  FSETP.GEU.AND P5, PT, |R13|.reuse, 1.175494350822287508e-38, PT ;  /* 0x008000000d00780b */ /* 0x040fe20003fae200 */
[----:B------:R-:W-:Y:S01]  /*1760*/  FMUL R23, R30, 0.25 ;  /* 0x3e8000001e177820 */ /* 0x000fe20000400000 */
[----:B------:R-:W-:Y:S01]  /*1770*/  FSEL R47, R14, R47, P3 ;  /* 0x0000002f0e2f7208 */ /* 0x000fe20001800000 */
[----:B------:R-:W-:Y:S01]  /*1780*/  FMUL R14, R13, 0.25 ;  /* 0x3e8000000d0e7820 */ /* 0x000fe20000400000 */
[----:B------:R-:W-:Y:S01]  /*1790*/  FSETP.GT.AND P2, PT, |R10|, 8.50705917302346158658e+37, PT ;  /* 0x7e8000000a00780b */ /* 0x000fe20003f44200 */
[C---:B------:R-:W-:Y:S01]  /*17a0*/  FMUL R21, R22.reuse, 0.25 ;  /* 0x3e80000016157820 */ /* 0x040fe20000400000 */
[----:B------:R-:W-:Y:S01]  /*17b0*/  FSETP.GT.AND P6, PT, |R22|, 8.50705917302346158658e+37, PT ;  /* 0x7e8000001600780b */ /* 0x000fe20003fc4200 */
[----:B------:R-:W-:Y:S01]  /*17c0*/  FADD R52, -R39, R52 ;  /* 0x0000003427347221 */ /* 0x000fe20000000100 */
[----:B------:R-:W-:Y:S01]  /*17d0*/  FSEL R12, R8, R49, P2 ;  /* 0x00000031080c7208 */ /* 0x000fe20001000000 */
[----:B------:R-:W-:Y:S01]  /*17e0*/  FADD R44, R45, R44 ;  /* 0x0000002c2d2c7221 */ /* 0x000fe20000000000 */
[----:B------:R-:W-:Y:S01]  /*17f0*/  FSEL R8, R7, R10, P2 ;  /* 0x0000000a07087208 */ /* 0x000fe20001000000 */
[----:B------:R-:W-:Y:S01]  /*1800*/  FADD R7, R40, R13 ;  /* 0x0000000d28077221 */ /* 0x000fe20000000000 */
[----:B------:R-:W-:Y:S01]  /*1810*/  FSEL R14, R14, R13, P3 ;  /* 0x0000000d0e0e7208 */ /* 0x000fe20001800000 */
[----:B------:R-:W-:Y:S01]  /*1820*/  @!P5 FMUL R47, R47, 16777216 ;  /* 0x4b8000002f2fd820 */ /* 0x000fe20000400000 */
[----:B------:R-:W-:Y:S01]  /*1830*/  FSETP.GEU.AND P2, PT, |R17|, 1.175494350822287508e-38, PT ;  /* 0x008000001100780b */ /* 0x000fe20003f4e200 */
[----:B------:R-:W-:Y:S01]  /*1840*/  @!P4 FMUL R8, R8, 16777216 ;  /* 0x4b8000000808c820 */ /* 0x000fe20000400000 */
[----:B------:R-:W-:Y:S01]  /*1850*/  @!P4 FMUL R12, R12, 16777216 ;  /* 0x4b8000000c0cc820 */ /* 0x000fe20000400000 */
[----:B------:R-:W-:Y:S01]  /*1860*/  @!P5 FMUL R14, R14, 16777216 ;  /* 0x4b8000000e0ed820 */ /* 0x000fe20000400000 */
[C---:B------:R-:W-:Y:S01]  /*1870*/  FSETP.GEU.AND P5, PT, |R7|.reuse, 1.175494350822287508e-38, PT ;  /* 0x008000000700780b */ /* 0x040fe20003fae200 */
[C---:B------:R-:W-:Y:S01]  /*1880*/  FMUL R16, R7.reuse, 0.25 ;  /* 0x3e80000007107820 */ /* 0x040fe20000400000 */
[----:B------:R-:W-:Y:S01]  /*1890*/  FSETP.GT.AND P4, PT, |R7|, 8.50705917302346158658e+37, PT ;  /* 0x7e8000000700780b */ /* 0x000fe20003f84200 */
[----:B------:R0:W1:Y:S01]  /*18a0*/  MUFU.RCP R9, R8 ;  /* 0x0000000800097308 */ /* 0x0000620000001000 */
[----:B------:R-:W-:Y:S01]  /*18b0*/  FSETP.GEU.AND P3, PT, |R22|, 1.175494350822287508e-38, PT ;  /* 0x008000001600780b */ /* 0x000fe20003f6e200 */
[----:B------:R-:W-:Y:S01]  /*18c0*/  FMUL R20, R52, R52 ;  /* 0x0000003434147220 */ /* 0x000fe20000400000 */
[----:B------:R-:W-:Y:S01]  /*18d0*/  FSEL R15, R11, R40, P4 ;  /* 0x000000280b0f7208 */ /* 0x000fe20002000000 */
[----:B------:R-:W-:Y:S01]  /*18e0*/  FMUL R11, R41, R41 ;  /* 0x00000029290b7220 */ /* 0x000fe20000400000 */
[----:B------:R-:W-:Y:S01]  /*18f0*/  FSEL R16, R16, R7, P4 ;  /* 0x0000000710107208 */ /* 0x000fe20002000000 */
[----:B------:R-:W-:Y:S01]  /*1900*/  @!P2 FMUL R18, R18, 16777216 ;  /* 0x4b8000001212a820 */ /* 0x000fe20000400000 */
[----:B------:R-:W-:Y:S01]  /*1910*/  FSEL R21, R21, R22, P6 ;  /* 0x0000001615157208 */ /* 0x000fe20003000000 */
[----:B------:R-:W-:Y:S01]  /*1920*/  FMUL R11, R28, R11 ;  /* 0x0000000b1c0b7220 */ /* 0x000fe20000400000 */
[----:B0-----:R-:W-:Y:S01]  /*1930*/  FADD R8, R31, R22 ;  /* 0x000000161f087221 */ /* 0x001fe20000000000 */
[----:B------:R-:W0:Y:S01]  /*1940*/  SHFL.BFLY PT, R28, R7, 0x10, 0x1f ;  /* 0x0e001f00071c7f89 */ /* 0x000e2200000e0000 */
[----:B------:R-:W-:Y:S01]  /*1950*/  @!P5 FMUL R16, R16, 16777216 ;  /* 0x4b8000001010d820 */ /* 0x000fe20000400000 */
[----:B------:R-:W2:Y:S01]  /*1960*/  MUFU.RCP R18, R18 ;  /* 0x0000001200127308 */ /* 0x000ea20000001000 */
[----:B------:R-:W-:Y:S01]  /*1970*/  FSEL R30, R23, R30, P6 ;  /* 0x0000001e171e7208 */ /* 0x000fe20003000000 */
[----:B------:R-:W-:Y:S01]  /*1980*/  @!P2 FMUL R19, R19, 16777216 ;  /* 0x4b8000001313a820 */ /* 0x000fe20000400000 */
[C---:B------:R-:W-:Y:S01]  /*1990*/  FSETP.GEU.AND P4, PT, |R8|.reuse, 1.175494350822287508e-38, PT ;  /* 0x008000000800780b */ /* 0x040fe20003f8e200 */
[----:B------:R-:W-:Y:S01]  /*19a0*/  @!P3 FMUL R21, R21, 16777216 ;  /* 0x4b8000001515b820 */ /* 0x000fe20000400000 */
[----:B------:R-:W-:Y:S01]  /*19b0*/  FMUL R45, R8, 0.25 ;  /* 0x3e800000082d7820 */ /* 0x000fe20000400000 */
[----:B------:R-:W-:Y:S01]  /*19c0*/  @!P3 FMUL R30, R30, 16777216 ;  /* 0x4b8000001e1eb820 */ /* 0x000fe20000400000 */
[----:B------:R-:W-:Y:S01]  /*19d0*/  FSETP.GT.AND P2, PT, |R8|, 8.50705917302346158658e+37, PT ;  /* 0x7e8000000800780b */ /* 0x000fe20003f44200 */
[----:B------:R-:W3:Y:S01]  /*19e0*/  MUFU.RCP R16, R16 ;  /* 0x0000001000107308 */ /* 0x000ee20000001000 */
[----:B------:R-:W-:Y:S01]  /*19f0*/  FSETP.NEU.AND P3, PT, R17, RZ, PT ;  /* 0x000000ff1100720b */ /* 0x000fe20003f6d000 */
[----:B------:R-:W-:Y:S01]  /*1a00*/  @!P5 FMUL R15, R15, 16777216 ;  /* 0x4b8000000f0fd820 */ /* 0x000fe20000400000 */
[----:B-1----:R-:W-:Y:S01]  /*1a10*/  FMUL R9, R9, R12 ;  /* 0x0000000c09097220 */ /* 0x002fe20000400000 */
[----:B------:R-:W-:Y:S01]  /*1a20*/  FSETP.NEU.AND P6, PT, R10, RZ, PT ;  /* 0x000000ff0a00720b */ /* 0x000fe20003fcd000 */
[----:B------:R-:W-:Y:S01]  /*1a30*/  FADD R43, R43, R42 ;  /* 0x0000002a2b2b7221 */ /* 0x000fe20000000000 */
[----:B------:R-:W-:Y:S01]  /*1a40*/  FSEL R45, R45, R8, P2 ;  /* 0x000000082d2d7208 */ /* 0x000fe20001000000 */
[----:B------:R-:W-:Y:S01]  /*1a50*/  FMUL R20, R29, R20 ;  /* 0x000000141d147220 */ /* 0x000fe20000400000 */
[----:B------:R-:W1:Y:S01]  /*1a60*/  MUFU.RCP R14, R14 ;  /* 0x0000000e000e7308 */ /* 0x000e620000001000 */
[----:B--2---:R-:W-:Y:S01]  /*1a70*/  FMUL R18, R18, R19 ;  /* 0x0000001312127220 */ /* 0x004fe20000400000 */
[----:B------:R-:W-:Y:S01]  /*1a80*/  FMUL R12, R31, 0.25 ;  /* 0x3e8000001f0c7820 */ /* 0x000fe20000400000 */
[----:B------:R-:W-:Y:S01]  /*1a90*/  FSEL R9, R9, RZ, P6 ;  /* 0x000000ff09097208 */ /* 0x000fe20003000000 */
[----:B------:R-:W-:Y:S01]  /*1aa0*/  @!P4 FMUL R45, R45, 16777216 ;  /* 0x4b8000002d2dc820 */ /* 0x000fe20000400000 */
[----:B------:R-:W2:Y:S01]  /*1ab0*/  SHFL.BFLY PT, R23, R8, 0x10, 0x1f ;  /* 0x0e001f0008177f89 */ /* 0x000ea200000e0000 */
[----:B------:R-:W-:Y:S01]  /*1ac0*/  FSEL R18, R18, RZ, P3 ;  /* 0x000000ff12127208 */ /* 0x000fe20001800000 */
[----:B------:R-:W-:Y:S01]  /*1ad0*/  IMAD.MOV.U32 R40, RZ, RZ, -0x800000 ;  /* 0xff800000ff287424 */ /* 0x000fe200078e00ff */
[----:B---3--:R-:W-:Y:S01]  /*1ae0*/  FMUL R16, R16, R15 ;  /* 0x0000000f10107220 */ /* 0x008fe20000400000 */
[----:B------:R-:W3:Y:S01]  /*1af0*/  MUFU.RCP R21, R21 ;  /* 0x0000001500157308 */ /* 0x000ee20000001000 */
[----:B0-----:R-:W-:Y:S01]  /*1b00*/  FADD R15, R7, R28 ;  /* 0x0000001c070f7221 */ /* 0x001fe20000000000 */
[----:B------:R-:W-:Y:S01]  /*1b10*/  FFMA R52, R52, R18, R39 ;  /* 0x0000001234347223 */ /* 0x000fe20000000027 */
[----:B------:R-:W-:Y:S01]  /*1b20*/  FFMA R43, R18, R20, R43 ;  /* 0x00000014122b7223 */ /* 0x000fe2000000002b */
[----:B------:R-:W-:Y:S01]  /*1b30*/  FSEL R12, R12, R31, P2 ;  /* 0x0000001f0c0c7208 */ /* 0x000fe20001000000 */
[----:B------:R-:W-:Y:S01]  /*1b40*/  FFMA R36, R41, R9, R36 ;  /* 0x0000000929247223 */ /* 0x000fe20000000024 */
[----:B------:R-:W0:Y:S01]  /*1b50*/  SHFL.BFLY PT, R18, R15, 0x8, 0x1f ;  /* 0x0d001f000f127f89 */ /* 0x000e2200000e0000 */
[----:B-1----:R-:W-:Y:S01]  /*1b60*/  FMUL R14, R14, R47 ;  /* 0x0000002f0e0e7220 */ /* 0x002fe20000400000 */
[----:B------:R-:W-:Y:S01]  /*1b70*/  FSETP.NEU.AND P2, PT, R13, RZ, PT ;  /* 0x000000ff0d00720b */ /* 0x000fe20003f4d000 */
[----:B------:R-:W1:Y:S01]  /*1b80*/  MUFU.RCP R45, R45 ;  /* 0x0000002d002d7308 */ /* 0x000e620000001000 */
[----:B------:R-:W-:Y:S01]  /*1b90*/  FADD R37, R37, -R36 ;  /* 0x8000002425257221 */ /* 0x000fe20000000000 */
[----:B------:R-:W-:Y:S01]  /*1ba0*/  FFMA R11, R9, R11, R44 ;  /* 0x0000000b090b7223 */ /* 0x000fe2000000002c */
[----:B------:R-:W-:Y:S01]  /*1bb0*/  FSEL R14, R14, RZ, P2 ;  /* 0x000000ff0e0e7208 */ /* 0x000fe20001000000 */
[----:B------:R-:W-:Y:S01]  /*1bc0*/  @!P4 FMUL R12, R12, 16777216 ;  /* 0x4b8000000c0cc820 */ /* 0x000fe20000400000 */
[----:B------:R-:W-:Y:S01]  /*1bd0*/  FSETP.NEU.AND P2, PT, R7, RZ, PT ;  /* 0x000000ff0700720b */ /* 0x000fe20003f4d000 */
[----:B------:R-:W-:Y:S01]  /*1be0*/  FADD R53, R53, -R52 ;  /* 0x8000003435357221 */ /* 0x000fe20000000000 */
[----:B---3--:R-:W-:Y:S01]  /*1bf0*/  FMUL R21, R21, R30 ;  /* 0x0000001e15157220 */ /* 0x008fe20000400000 */
[C---:B------:R-:W-:Y:S01]  /*1c00*/  FFMA R9, R37.reuse, R14, R36 ;  /* 0x0000000e25097223 */ /* 0x040fe20000000024 */
[----:B------:R-:W-:Y:S01]  /*1c10*/  FSETP.NEU.AND P3, PT, R22, RZ, PT ;  /* 0x000000ff1600720b */ /* 0x000fe20003f6d000 */
[----:B------:R-:W-:Y:S01]  /*1c20*/  FMUL R37, R37, R37 ;  /* 0x0000002525257220 */ /* 0x000fe20000400000 */
[----:B------:R-:W-:Y:S01]  /*1c30*/  FSEL R16, R16, RZ, P2 ;  /* 0x000000ff10107208 */ /* 0x000fe20001000000 */
[--C-:B------:R-:W-:Y:S01]  /*1c40*/  FADD R38, R38, -R9.reuse ;  /* 0x8000000926267221 */ /* 0x100fe20000000000 */
[----:B------:R-:W-:Y:S01]  /*1c50*/  FSEL R21, R21, RZ, P3 ;  /* 0x000000ff15157208 */ /* 0x000fe20001800000 */
[----:B------:R-:W-:Y:S01]  /*1c60*/  FMUL R37, R10, R37 ;  /* 0x000000250a257220 */ /* 0x000fe20000400000 */
[C---:B------:R-:W-:Y:S01]  /*1c70*/  FSETP.GEU.AND P3, PT, |R15|.reuse, 1.175494350822287508e-38, PT ;  /* 0x008000000f00780b */ /* 0x040fe20003f6e200 */
[C---:B------:R-:W-:Y:S01]  /*1c80*/  FFMA R9, R38.reuse, R16, R9 ;  /* 0x0000001026097223 */ /* 0x040fe20000000009 */
[----:B------:R-:W-:Y:S01]  /*1c90*/  FMUL R38, R38, R38 ;  /* 0x0000002626267220 */ /* 0x000fe20000400000 */
[----:B------:R-:W-:Y:S01]  /*1ca0*/  FADD R11, R32, R11 ;  /* 0x0000000b200b7221 */ /* 0x000fe20000000000 */
[----:B------:R-:W-:Y:S01]  /*1cb0*/  FMUL R10, R15, 0.25 ;  /* 0x3e8000000f0a7820 */ /* 0x000fe20000400000 */
[----:B-1----:R-:W-:Y:S01]  /*1cc0*/  FMUL R45, R45, R12 ;  /* 0x0000000c2d2d7220 */ /* 0x002fe20000400000 */
[----:B------:R-:W-:Y:S01]  /*1cd0*/  FSETP.GT.AND P5, PT, |R15|, 8.50705917302346158658e+37, PT ;  /* 0x7e8000000f00780b */ /* 0x000fe20003fa4200 */
[----:B------:R-:W-:Y:S01]  /*1ce0*/  FMUL R12, R53, R53 ;  /* 0x00000035350c7220 */ /* 0x000fe20000400000 */
[----:B--2---:R-:W-:Y:S01]  /*1cf0*/  FADD R20, R8, R23 ;  /* 0x0000001708147221 */ /* 0x004fe20000000000 */
[----:B------:R-:W-:Y:S01]  /*1d00*/  FMUL R38, R13, R38 ;  /* 0x000000260d267220 */ /* 0x000fe20000400000 */
[----:B------:R-:W-:Y:S01]  /*1d10*/  FFMA R14, R14, R37, R11 ;  /* 0x000000250e0e7223 */ /* 0x000fe2000000000b */
[----:B------:R-:W-:Y:S01]  /*1d20*/  FSETP.NEU.AND P6, PT, R8, RZ, PT ;  /* 0x000000ff0800720b */ /* 0x000fe20003fcd000 */
[----:B0-----:R-:W-:Y:S01]  /*1d30*/  FADD R13, R15, R18 ;  /* 0x000000120f0d7221 */ /* 0x001fe20000000000 */
[----:B------:R-:W-:Y:S01]  /*1d40*/  FSEL R11, R10, R15, P5 ;  /* 0x0000000f0a0b7208 */ /* 0x000fe20002800000 */
[----:B------:R-:W-:Y:S01]  /*1d50*/  FFMA R52, R53, R21, R52 ;  /* 0x0000001535347223 */ /* 0x000fe20000000034 */
[----:B------:R-:W-:Y:S01]  /*1d60*/  FMUL R12, R17, R12 ;  /* 0x0000000c110c7220 */ /* 0x000fe20000400000 */
[C---:B------:R-:W-:Y:S01]  /*1d70*/  FMUL R17, R20.reuse, 0.25 ;  /* 0x3e80000014117820 */ /* 0x040fe20000400000 */
[C---:B------:R-:W-:Y:S01]  /*1d80*/  FSETP.GT.AND P4, PT, |R20|.reuse, 8.50705917302346158658e+37, PT ;  /* 0x7e8000001400780b */ /* 0x040fe20003f84200 */
[----:B------:R-:W-:Y:S01]  /*1d90*/  FMUL R10, R13, 0.25 ;  /* 0x3e8000000d0a7820 */ /* 0x000fe20000400000 */
[----:B------:R-:W-:Y:S01]  /*1da0*/  FSETP.GEU.AND P2, PT, |R20|, 1.175494350822287508e-38, PT ;  /* 0x008000001400780b */ /* 0x000fe20003f4e200 */
[----:B------:R-:W-:Y:S01]  /*1db0*/  @!P3 FMUL R11, R11, 16777216 ;  /* 0x4b8000000b0bb820 */ /* 0x000fe20000400000 */
[----:B------:R-:W-:Y:S01]  /*1dc0*/  FSEL R45, R45, RZ, P6 ;  /* 0x000000ff2d2d7208 */ /* 0x000fe20003000000 */
[--C-:B------:R-:W-:Y:S01]  /*1dd0*/  FADD R51, R51, -R52.reuse ;  /* 0x8000003433337221 */ /* 0x100fe20000000000 */
[----:B------:R-:W-:Y:S01]  /*1de0*/  FSETP.GT.AND P6, PT, |R13|, 8.50705917302346158658e+37, PT ;  /* 0x7e8000000d00780b */ /* 0x000fe20003fc4200 */
[----:B------:R-:W-:Y:S01]  /*1df0*/  FADD R34, R34, R43 ;  /* 0x0000002b22227221 */ /* 0x000fe20000000000 */
[----:B------:R-:W-:Y:S01]  /*1e00*/  FSEL R29, R17, R20, P4 ;  /* 0x00000014111d7208 */ /* 0x000fe20002000000 */
[----:B------:R-:W-:Y:S01]  /*1e10*/  FFMA R52, R51, R45, R52 ;  /* 0x0000002d33347223 */ /* 0x000fe20000000034 */
[----:B------:R-:W-:Y:S01]  /*1e20*/  FSEL R17, R10, R13, P6 ;  /* 0x0000000d0a117208 */ /* 0x000fe20003000000 */
[----:B------:R-:W-:Y:S01]  /*1e30*/  FFMA R12, R21, R12, R34 ;  /* 0x0000000c150c7223 */ /* 0x000fe20000000022 */
[----:B------:R-:W0:Y:S01]  /*1e40*/  SHFL.BFLY PT, R10, R9, 0x10, 0x1f ;  /* 0x0e001f00090a7f89 */ /* 0x000e2200000e0000 */
[----:B------:R-:W-:Y:S01]  /*1e50*/  FMUL R51, R51, R51 ;  /* 0x0000003333337220 */ /* 0x000fe20000400000 */
[----:B------:R-:W1:Y:S01]  /*1e60*/  MUFU.RCP R11, R11 ;  /* 0x0000000b000b7308 */ /* 0x000e620000001000 */
[----:B------:R-:W-:Y:S01]  /*1e70*/  FADD R12, R35, R12 ;  /* 0x0000000c230c7221 */ /* 0x000fe20000000000 */
[----:B------:R-:W2:Y:S01]  /*1e80*/  SHFL.BFLY PT, R31, R20, 0x8, 0x1f ;  /* 0x0d001f00141f7f89 */ /* 0x000ea200000e0000 */
[----:B------:R-:W-:Y:S01]  /*1e90*/  FMUL R51, R22, R51 ;  /* 0x0000003316337220 */ /* 0x000fe20000400000 */
[----:B------:R-:W-:Y:S01]  /*1ea0*/  @!P2 FMUL R29, R29, 16777216 ;  /* 0x4b8000001d1da820 */ /* 0x000fe20000400000 */
[----:B------:R-:W-:Y:S01]  /*1eb0*/  FADD R33, R33, R14 ;  /* 0x0000000e21217221 */ /* 0x000fe20000000000 */
[----:B------:R-:W3:Y:S01]  /*1ec0*/  SHFL.BFLY PT, R19, R52, 0x10, 0x1f ;  /* 0x0e001f0034137f89 */ /* 0x000ee200000e0000 */
[----:B------:R-:W-:Y:S01]  /*1ed0*/  FFMA R12, R45, R51, R12 ;  /* 0x000000332d0c7223 */ /* 0x000fe2000000000c */
[----:B------:R-:W-:Y:S01]  /*1ee0*/  @P5 FMUL R28, R28, 0.25 ;  /* 0x3e8000001c1c5820 */ /* 0x000fe20000400000 */
[----:B------:R-:W4:Y:S01]  /*1ef0*/  MUFU.RCP R22, R29 ;  /* 0x0000001d00167308 */ /* 0x000f220000001000 */
[----:B------:R-:W-:Y:S01]  /*1f00*/  FFMA R33, R16, R38, R33 ;  /* 0x0000002610217223 */ /* 0x000fe20000000021 */
[----:B------:R-:W-:Y:S01]  /*1f10*/  @P4 FMUL R23, R23, 0.25 ;  /* 0x3e80000017174820 */ /* 0x000fe20000400000 */
[----:B------:R-:W-:Y:S01]  /*1f20*/  @!P3 FMUL R28, R28, 16777216 ;  /* 0x4b8000001c1cb820 */ /* 0x000fe20000400000 */
[----:B------:R-:W5:Y:S01]  /*1f30*/  SHFL.BFLY PT, R21, R12, 0x10, 0x1f ;  /* 0x0e001f000c157f89 */ /* 0x000f6200000e0000 */
[----:B------:R-:W-:Y:S01]  /*1f40*/  FSETP.GEU.AND P5, PT, |R13|, 1.175494350822287508e-38, PT ;  /* 0x008000000d00780b */ /* 0x000fe20003fae200 */
[----:B------:R-:W-:Y:S01]  /*1f50*/  @!P2 FMUL R23, R23, 16777216 ;  /* 0x4b8000001717a820 */ /* 0x000fe20000400000 */
[----:B-1----:R-:W-:Y:S01]  /*1f60*/  FMUL R11, R11, R28 ;  /* 0x0000001c0b0b7220 */ /* 0x002fe20000400000 */
[----:B------:R-:W1:Y:S01]  /*1f70*/  SHFL.BFLY PT, R14, R33, 0x10, 0x1f ;  /* 0x0e001f00210e7f89 */ /* 0x000e6200000e0000 */
[----:B------:R-:W-:Y:S01]  /*1f80*/  FSETP.NEU.AND P2, PT, R15, RZ, PT ;  /* 0x000000ff0f00720b */ /* 0x000fe20003f4d000 */
[----:B------:R-:W-:Y:S01]  /*1f90*/  @P6 FMUL R18, R18, 0.25 ;  /* 0x3e80000012126820 */ /* 0x000fe20000400000 */
[----:B------:R-:W-:Y:S01]  /*1fa0*/  IMAD.MOV.U32 R34, RZ, RZ, -0x800000 ;  /* 0xff800000ff227424 */ /* 0x000fe200078e00ff */
[----:B------:R-:W1:Y:S01]  /*1fb0*/  SHFL.BFLY PT, R16, R13, 0x4, 0x1f ;  /* 0x0c801f000d107f89 */ /* 0x000e6200000e0000 */
[----:B------:R-:W-:Y:S01]  /*1fc0*/  FSEL R11, R11, RZ, P2 ;  /* 0x000000ff0b0b7208 */ /* 0x000fe20001000000 */
[----:B0-----:R-:W-:Y:S01]  /*1fd0*/  FADD R10, -R9, R10 ;  /* 0x0000000a090a7221 */ /* 0x001fe20000000100 */
[----:B------:R-:W-:Y:S01]  /*1fe0*/  FSETP.NEU.AND P2, PT, R20, RZ, PT ;  /* 0x000000ff1400720b */ /* 0x000fe20003f4d000 */
[----:B----4-:R-:W-:Y:S01]  /*1ff0*/  FMUL R22, R22, R23 ;  /* 0x0000001716167220 */ /* 0x010fe20000400000 */
[----:B--2---:R-:W-:Y:S01]  /*2000*/  FADD R28, R20, R31 ;  /* 0x0000001f141c7221 */ /* 0x004fe20000000000 */
[C---:B------:R-:W-:Y:S01]  /*2010*/  FFMA R9, R10.reuse, R11, R9 ;  /* 0x0000000b0a097223 */ /* 0x040fe20000000009 */
[----:B------:R-:W-:Y:S01]  /*2020*/  FMUL R10, R10, R10 ;  /* 0x0000000a0a0a7220 */ /* 0x000fe20000400000 */
[----:B------:R-:W-:Y:S01]  /*2030*/  @!P5 FMUL R17, R17, 16777216 ;  /* 0x4b8000001111d820 */ /* 0x000fe20000400000 */
[----:B---3--:R-:W-:Y:S01]  /*2040*/  FADD R19, -R52, R19 ;  /* 0x0000001334137221 */ /* 0x008fe20000000100 */
[----:B------:R-:W-:Y:S01]  /*2050*/  FSEL R22, R22, RZ, P2 ;  /* 0x000000ff16167208 */ /* 0x000fe20001000000 */
[----:B------:R-:W-:Y:S01]  /*2060*/  FMUL R10, R7, R10 ;  /* 0x0000000a070a7220 */ /* 0x000fe20000400000 */
[----:B------:R-:W0:Y:S01]  /*2070*/  SHFL.BFLY PT, R29, R28, 0x4, 0x1f ;  /* 0x0c801f001c1d7f89 */ /* 0x000e2200000e0000 */
[C---:B------:R-:W-:Y:S01]  /*2080*/  FMUL R7, R19.reuse, R19 ;  /* 0x0000001313077220 */ /* 0x040fe20000400000 */
[----:B------:R-:W-:Y:S01]  /*2090*/  FSETP.GEU.AND P2, PT, |R28|, 1.175494350822287508e-38, PT ;  /* 0x008000001c00780b */ /* 0x000fe20003f4e200 */
[----:B------:R-:W-:Y:S01]  /*20a0*/  FFMA R52, R19, R22, R52 ;  /* 0x0000001613347223 */ /* 0x000fe20000000034 */
[----:B-----5:R-:W-:Y:S01]  /*20b0*/  FADD R21, R12, R21 ;  /* 0x000000150c157221 */ /* 0x020fe20000000000 */
[----:B------:R-:W-:Y:S01]  /*20c0*/  FMUL R7, R8, R7 ;  /* 0x0000000708077220 */ /* 0x000fe20000400000 */
[C---:B------:R-:W-:Y:S01]  /*20d0*/  FMUL R19, R28.reuse, 0.25 ;  /* 0x3e8000001c137820 */ /* 0x040fe20000400000 */
[----:B------:R-:W2:Y:S01]  /*20e0*/  MUFU.RCP R17, R17 ;  /* 0x0000001100117308 */ /* 0x000ea20000001000 */
[----:B------:R-:W-:Y:S01]  /*20f0*/  FSETP.GT.AND P3, PT, |R28|, 8.50705917302346158658e+37, PT ;  /* 0x7e8000001c00780b */ /* 0x000fe20003f64200 */
[----:B-1----:R-:W-:Y:S01]  /*2100*/  FADD R14, R33, R14 ;  /* 0x0000000e210e7221 */ /* 0x002fe20000000000 */
[----:B------:R-:W1:Y:S01]  /*2110*/  SHFL.BFLY PT, R8, R9, 0x8, 0x1f ;  /* 0x0d001f0009087f89 */ /* 0x000e6200000e0000 */
[----:B------:R-:W-:Y:S01]  /*2120*/  FFMA R21, R22, R7, R21 ;  /* 0x0000000716157223 */ /* 0x000fe20000000015 */
[----:B------:R-:W-:Y:S01]  /*2130*/  FSEL R22, R19, R28, P3 ;  /* 0x0000001c13167208 */ /* 0x000fe20001800000 */
[----:B------:R-:W-:Y:S01]  /*2140*/  FFMA R10, R11, R10, R14 ;  /* 0x0000000a0b0a7223 */ /* 0x000fe2000000000e */
[----:B------:R-:W3:Y:S01]  /*2150*/  SHFL.BFLY PT, R23, R52, 0x8, 0x1f ;  /* 0x0d001f0034177f89 */ /* 0x000ee200000e0000 */
[----:B------:R-:W-:Y:S01]  /*2160*/  @!P5 FMUL R18, R18, 16777216 ;  /* 0x4b8000001212d820 */ /* 0x000fe20000400000 */
[C---:B------:R-:W-:Y:S01]  /*2170*/  FADD R11, R13.reuse, R16 ;  /* 0x000000100d0b7221 */ /* 0x040fe20000000000 */
[----:B------:R-:W-:Y:S01]  /*2180*/  @!P2 FMUL R22, R22, 16777216 ;  /* 0x4b8000001616a820 */ /* 0x000fe20000400000 */
[----:B------:R-:W4:Y:S01]  /*2190*/  SHFL.BFLY PT, R7, R10, 0x8, 0x1f ;  /* 0x0d001f000a077f89 */ /* 0x000f2200000e0000 */
[----:B------:R-:W-:Y:S01]  /*21a0*/  FSETP.NEU.AND P5, PT, R13, RZ, PT ;  /* 0x000000ff0d00720b */ /* 0x000fe20003fad000 */
[----:B------:R-:W-:Y:S01]  /*21b0*/  FMUL R12, R11, 0.25 ;  /* 0x3e8000000b0c7820 */ /* 0x000fe20000400000 */
[----:B------:R-:W-:Y:S01]  /*21c0*/  @P3 FMUL R31, R31, 0.25 ;  /* 0x3e8000001f1f3820 */ /* 0x000fe20000400000 */
[----:B------:R-:W-:Y:S01]  /*21d0*/  FSETP.GEU.AND P3, PT, |R11|, 1.175494350822287508e-38, PT ;  /* 0x008000000b00780b */ /* 0x000fe20003f6e200 */
[----:B------:R-:W5:Y:S01]  /*21e0*/  MUFU.RCP R22, R22 ;  /* 0x0000001600167308 */ /* 0x000f620000001000 */
[----:B--2---:R-:W-:Y:S01]  /*21f0*/  FMUL R17, R17, R18 ;  /* 0x0000001211117220 */ /* 0x004fe20000400000 */
[----:B0-----:R-:W-:Y:S01]  /*2200*/  FADD R30, R28, R29 ;  /* 0x0000001d1c1e7221 */ /* 0x001fe20000000000 */
[----:B------:R-:W0:Y:S01]  /*2210*/  SHFL.BFLY PT, R18, R21, 0x8, 0x1f ;  /* 0x0d001f0015127f89 */ /* 0x000e2200000e0000 */
[----:B------:R-:W-:Y:S01]  /*2220*/  FSETP.GT.AND P4, PT, |R11|, 8.50705917302346158658e+37, PT ;  /* 0x7e8000000b00780b */ /* 0x000fe20003f84200 */
[----:B------:R-:W-:Y:S01]  /*2230*/  @!P2 FMUL R31, R31, 16777216 ;  /* 0x4b8000001f1fa820 */ /* 0x000fe20000400000 */
[----:B------:R-:W-:Y:S01]  /*2240*/  FSEL R17, R17, RZ, P5 ;  /* 0x000000ff11117208 */ /* 0x000fe20002800000 */
[----:B------:R-:W2:Y:S01]  /*2250*/  SHFL.BFLY PT, R14, R11, 0x2, 0x1f ;  /* 0x0c401f000b0e7f89 */ /* 0x000ea200000e0000 */
[C---:B------:R-:W-:Y:S01]  /*2260*/  FSETP.GEU.AND P5, PT, |R30|.reuse, 1.175494350822287508e-38, PT ;  /* 0x008000001e00780b */ /* 0x040fe20003fae200 */
[----:B------:R-:W-:Y:S01]  /*2270*/  FMUL R19, R30, 0.25 ;  /* 0x3e8000001e137820 */ /* 0x000fe20000400000 */
[----:B------:R-:W-:Y:S01]  /*2280*/  FSEL R12, R12, R11, P4 ;  /* 0x0000000b0c0c7208 */ /* 0x000fe20002000000 */
[----:B-1----:R-:W-:Y:S01]  /*2290*/  FADD R8, -R9, R8 ;  /* 0x0000000809087221 */ /* 0x002fe20000000100 */
[----:B------:R-:W-:Y:S01]  /*22a0*/  FSETP.GT.AND P6, PT, |R30|, 8.50705917302346158658e+37, PT ;  /* 0x7e8000001e00780b */ /* 0x000fe20003fc4200 */
[----:B------:R-:W1:Y:S01]  /*22b0*/  SHFL.BFLY PT, R33, R30, 0x2, 0x1f ;  /* 0x0c401f001e217f89 */ /* 0x000e6200000e0000 */
[----:B------:R-:W-:Y:S01]  /*22c0*/  FSETP.NEU.AND P2, PT, R28, RZ, PT ;  /* 0x000000ff1c00720b */ /* 0x000fe20003f4d000 */
[----:B------:R-:W-:Y:S01]  /*22d0*/  @!P3 FMUL R12, R12, 16777216 ;  /* 0x4b8000000c0cb820 */ /* 0x000fe20000400000 */
[----:B------:R-:W-:Y:S01]  /*22e0*/  FFMA R9, R8, R17, R9 ;  /* 0x0000001108097223 */ /* 0x000fe20000000009 */
[----:B-----5:R-:W-:Y:S01]  /*22f0*/  FMUL R22, R22, R31 ;  /* 0x0000001f16167220 */ /* 0x020fe20000400000 */
[----:B------:R-:W-:Y:S01]  /*2300*/  FSEL R32, R19, R30, P6 ;  /* 0x0000001e13207208 */ /* 0x000fe20003000000 */
[----:B------:R-:W-:Y:S01]  /*2310*/  FMUL R8, R8, R8 ;  /* 0x0000000808087220 */ /* 0x000fe20000400000 */
[----:B---3--:R-:W-:Y:S01]  /*2320*/  FADD R23, -R52, R23 ;  /* 0x0000001734177221 */ /* 0x008fe20000000100 */
[----:B------:R3:W5:Y:S01]  /*2330*/  MUFU.RCP R19, R12 ;  /* 0x0000000c00137308 */ /* 0x0007620000001000 */
[----:B----4-:R-:W-:Y:S01]  /*2340*/  FADD R10, R10, R7 ;  /* 0x000000070a0a7221 */ /* 0x010fe20000000000 */
[----:B------:R-:W-:Y:S01]  /*2350*/  FMUL R8, R15, R8 ;  /* 0x000000080f087220 */ /* 0x000fe20000400000 */
[----:B------:R-:W-:Y:S01]  /*2360*/  FSEL R22, R22, RZ, P2 ;  /* 0x000000ff16167208 */ /* 0x000fe20001000000 */
[----:B------:R-:W-:Y:S01]  /*2370*/  @!P5 FMUL R32, R32, 16777216 ;  /* 0x4b8000002020d820 */ /* 0x000fe20000400000 */
[----:B------:R-:W-:Y:S01]  /*2380*/  FMUL R15, R23, R23 ;  /* 0x00000017170f7220 */ /* 0x000fe20000400000 */
[----:B------:R-:W-:Y:S01]  /*2390*/  FFMA R8, R17, R8, R10 ;  /* 0x0000000811087223 */ /* 0x000fe2000000000a */
[----:B0-----:R-:W-:Y:S01]  /*23a0*/  FADD R21, R21, R18 ;  /* 0x0000001215157221 */ /* 0x001fe20000000000 */
[----:B------:R-:W-:Y:S01]  /*23b0*/  FFMA R23, R23, R22, R52 ;  /* 0x0000001617177223 */ /* 0x000fe20000000034 */
[----:B---3--:R-:W0:Y:S01]  /*23c0*/  SHFL.BFLY PT, R12, R9, 0x4, 0x1f ;  /* 0x0c801f00090c7f89 */ /* 0x008e2200000e0000 */
[----:B------:R-:W-:Y:S01]  /*23d0*/  FMUL R20, R20, R15 ;  /* 0x0000000f14147220 */ /* 0x000fe20000400000 */
[----:B------:R-:W3:Y:S01]  /*23e0*/  MUFU.RCP R32, R32 ;  /* 0x0000002000207308 */ /* 0x000ee20000001000 */
[----:B------:R-:W-:Y:S01]  /*23f0*/  @P4 FMUL R16, R16, 0.25 ;  /* 0x3e80000010104820 */ /* 0x000fe20000400000 */
[----:B------:R-:W4:Y:S01]  /*2400*/  SHFL.BFLY PT, R7, R8, 0x4, 0x1f ;  /* 0x0c801f0008077f89 */ /* 0x000f2200000e0000 */
[----:B------:R-:W-:Y:S01]  /*2410*/  FFMA R20, R22, R20, R21 ;  /* 0x0000001416147223 */ /* 0x000fe20000000015 */
[----:B------:R-:W-:Y:S01]  /*2420*/  @P6 FMUL R29, R29, 0.25 ;  /* 0x3e8000001d1d6820 */ /* 0x000fe20000400000 */
[----:B------:R-:W-:Y:S01]  /*2430*/  @!P3 FMUL R16, R16, 16777216 ;  /* 0x4b8000001010b820 */ /* 0x000fe20000400000 */
[----:B------:R-:W4:Y:S01]  /*2440*/  SHFL.BFLY PT, R22, R23, 0x4, 0x1f ;  /* 0x0c801f0017167f89 */ /* 0x000f2200000e0000 */
[----:B--2---:R-:W-:Y:S01]  /*2450*/  FADD R15, R11, R14 ;  /* 0x0000000e0b0f7221 */ /* 0x004fe20000000000 */
[----:B------:R-:W-:Y:S01]  /*2460*/  @!P5 FMUL R29, R29, 16777216 ;  /* 0x4b8000001d1dd820 */ /* 0x000fe20000400000 */
[----:B-----5:R-:W-:Y:S01]  /*2470*/  FMUL R19, R19, R16 ;  /* 0x0000001013137220 */ /* 0x020fe20000400000 */
[----:B------:R-:W-:Y:S01]  /*2480*/  FSETP.NEU.AND P5, PT, R11, RZ, PT ;  /* 0x000000ff0b00720b */ /* 0x000fe20003fad000 */
[----:B------:R-:W2:Y:S01]  /*2490*/  SHFL.BFLY PT, R17, R20, 0x4, 0x1f ;  /* 0x0c801f0014117f89 */ /* 0x000ea200000e0000 */
[C---:B------:R-:W-:Y:S01]  /*24a0*/  FSETP.GEU.AND P3, PT, |R15|.reuse, 1.175494350822287508e-38, PT ;  /* 0x008000000f00780b */ /* 0x040fe20003f6e200 */
[C---:B------:R-:W-:Y:S01]  /*24b0*/  FMUL R10, R15.reuse, 0.25 ;  /* 0x3e8000000f0a7820 */ /* 0x040fe20000400000 */
[----:B------:R-:W-:Y:S01]  /*24c0*/  FSETP.GT.AND P4, PT, |R15|, 8.50705917302346158658e+37, PT ;  /* 0x7e8000000f00780b */ /* 0x000fe20003f84200 */
[----:B------:R-:W5:Y:S01]  /*24d0*/  SHFL.BFLY PT, R18, R15, 0x1, 0x1f ;  /* 0x0c201f000f127f89 */ /* 0x000f6200000e0000 */
[----:B---3--:R-:W-:Y:S01]  /*24e0*/  FMUL R32, R32, R29 ;  /* 0x0000001d20207220 */ /* 0x008fe20000400000 */
[----:B------:R-:W-:Y:S01]  /*24f0*/  FSEL R19, R19, RZ, P5 ;  /* 0x000000ff13137208 */ /* 0x000fe20002800000 */
[----:B-1----:R-:W-:Y:S01]  /*2500*/  FADD R29, R30, R33 ;  /* 0x000000211e1d7221 */ /* 0x002fe20000000000 */
[----:B------:R-:W-:Y:S01]  /*2510*/  FSEL R16, R10, R15, P4 ;  /* 0x0000000f0a107208 */ /* 0x000fe20002000000 */
[----:B------:R-:W-:Y:S01]  /*2520*/  BAR.SYNC.DEFER_BLOCKING 0x0 ;  /* 0x0000000000007b1d */ /* 0x000fe20000010000 */
[----:B------:R-:W-:Y:S01]  /*2530*/  FSETP.NEU.AND P6, PT, R30, RZ, PT ;  /* 0x000000ff1e00720b */ /* 0x000fe20003fcd000 */
[----:B0-----:R-:W-:Y:S01]  /*2540*/  FADD R12, -R9, R12 ;  /* 0x0000000c090c7221 */ /* 0x001fe20000000100 */
[C---:B------:R-:W-:Y:S01]  /*2550*/  FSETP.GEU.AND P2, PT, |R29|.reuse, 1.175494350822287508e-38, PT ;  /* 0x008000001d00780b */ /* 0x040fe20003f4e200 */
[C---:B------:R-:W-:Y:S01]  /*2560*/  FMUL R10, R29.reuse, 0.25 ;  /* 0x3e8000001d0a7820 */ /* 0x040fe20000400000 */
[----:B------:R-:W-:Y:S01]  /*2570*/  @!P3 FMUL R16, R16, 16777216 ;  /* 0x4b8000001010b820 */ /* 0x000fe20000400000 */
[C---:B------:R-:W-:Y:S01]  /*2580*/  FFMA R9, R12.reuse, R19, R9 ;  /* 0x000000130c097223 */ /* 0x040fe20000000009 */
[----:B------:R-:W-:Y:S01]  /*2590*/  FMUL R12, R12, R12 ;  /* 0x0000000c0c0c7220 */ /* 0x000fe20000400000 */
[----:B------:R-:W-:Y:S01]  /*25a0*/  FSETP.GT.AND P5, PT, |R29|, 8.50705917302346158658e+37, PT ;  /* 0x7e8000001d00780b */ /* 0x000fe20003fa4200 */
[----:B----4-:R-:W-:Y:S01]  /*25b0*/  FADD R8, R8, R7 ;  /* 0x0000000708087221 */ /* 0x010fe20000000000 */
[----:B------:R-:W-:Y:S01]  /*25c0*/  FSEL R32, R32, RZ, P6 ;  /* 0x000000ff20207208 */ /* 0x000fe20003000000 */
[----:B------:R-:W-:Y:S01]  /*25d0*/  FMUL R12, R13, R12 ;  /* 0x0000000c0d0c7220 */ /* 0x000fe20000400000 */
[----:B------:R-:W-:Y:S01]  /*25e0*/  FADD R22, -R23, R22 ;  /* 0x0000001617167221 */ /* 0x000fe20000000100 */
[----:B------:R0:W1:Y:S01]  /*25f0*/  MUFU.RCP R13, R16 ;  /* 0x00000010000d7308 */ /* 0x0000620000001000 */
[----:B------:R-:W-:Y:S01]  /*2600*/  FSEL R31, R10, R29, P5 ;  /* 0x0000001d0a1f7208 */ /* 0x000fe20002800000 */
[----:B------:R-:W-:Y:S01]  /*2610*/  FFMA R8, R19, R12, R8 ;  /* 0x0000000c13087223 */ /* 0x000fe20000000008 */
[C---:B------:R-:W-:Y:S01]  /*2620*/  FMUL R19, R22.reuse, R22 ;  /* 0x0000001616137220 */ /* 0x040fe20000400000 */
[----:B------:R-:W3:Y:S01]  /*2630*/  SHFL.BFLY PT, R10, R9, 0x2, 0x1f ;  /* 0x0c401f00090a7f89 */ /* 0x000ee200000e0000 */
[----:B------:R-:W-:Y:S01]  /*2640*/  FFMA R22, R22, R32, R23 ;  /* 0x0000002016167223 */ /* 0x000fe20000000017 */
[----:B------:R-:W-:Y:S01]  /*2650*/  @!P2 FMUL R31, R31, 16777216 ;  /* 0x4b8000001f1fa820 */ /* 0x000fe20000400000 */
[----:B------:R-:W-:Y:S01]  /*2660*/  @P4 FMUL R14, R14, 0.25 ;  /* 0x3e8000000e0e4820 */ /* 0x000fe20000400000 */
[----:B------:R-:W4:Y:S01]  /*2670*/  SHFL.BFLY PT, R7, R8, 0x2, 0x1f ;  /* 0x0c401f0008077f89 */ /* 0x000f2200000e0000 */
[----:B--2---:R-:W-:Y:S01]  /*2680*/  FADD R17, R20, R17 ;  /* 0x0000001114117221 */ /* 0x004fe20000000000 */
[----:B------:R-:W-:Y:S01]  /*2690*/  FMUL R19, R28, R19 ;  /* 0x000000131c137220 */ /* 0x000fe20000400000 */
[----:B------:R2:W3:Y:S01]  /*26a0*/  MUFU.RCP R12, R31 ;  /* 0x0000001f000c7308 */ /* 0x0004e20000001000 */
[----:B0-----:R-:W0:Y:S01]  /*26b0*/  SHFL.BFLY PT, R16, R29, 0x1, 0x1f ;  /* 0x0c201f001d107f89 */ /* 0x001e2200000e0000 */
[----:B------:R-:W-:Y:S01]  /*26c0*/  @!P3 FMUL R14, R14, 16777216 ;  /* 0x4b8000000e0eb820 */ /* 0x000fe20000400000 */
[----:B------:R-:W-:Y:S01]  /*26d0*/  FFMA R17, R32, R19, R17 ;  /* 0x0000001320117223 */ /* 0x000fe20000000011 */
[----:B------:R-:W-:Y:S01]  /*26e0*/  @P5 FMUL R33, R33, 0.25 ;  /* 0x3e80000021215820 */ /* 0x000fe20000400000 */
[----:B------:R-:W0:Y:S01]  /*26f0*/  SHFL.BFLY PT, R21, R22, 0x2, 0x1f ;  /* 0x0c401f0016157f89 */ /* 0x000e2200000e0000 */
[----:B-1----:R-:W-:Y:S01]  /*2700*/  FMUL R13, R13, R14 ;  /* 0x0000000e0d0d7220 */ /* 0x002fe20000400000 */
[----:B-----5:R-:W-:Y:S01]  /*2710*/  FADD R23, R15, R18 ;  /* 0x000000120f177221 */ /* 0x020fe20000000000 */
[----:B------:R-:W-:Y:S01]  /*2720*/  @!P2 FMUL R33, R33, 16777216 ;  /* 0x4b8000002121a820 */ /* 0x000fe20000400000 */
[----:B------:R-:W1:Y:S01]  /*2730*/  SHFL.BFLY PT, R14, R17, 0x2, 0x1f ;  /* 0x0c401f00110e7f89 */ /* 0x000e6200000e0000 */
[----:B------:R-:W-:Y:S01]  /*2740*/  FSETP.NEU.AND P2, PT, R29, RZ, PT ;  /* 0x000000ff1d00720b */ /* 0x000fe20003f4d000 */
[----:B--2---:R-:W-:Y:S01]  /*2750*/  IMAD.MOV.U32 R31, RZ, RZ, 0x7f800000 ;  /* 0x7f800000ff1f7424 */ /* 0x004fe200078e00ff */
[----:B------:R-:W-:Y:S01]  /*2760*/  FSETP.NEU.AND P3, PT, R15, RZ, PT ;  /* 0x000000ff0f00720b */ /* 0x000fe20003f6d000 */
[----:B------:R-:W-:Y:S01]  /*2770*/  IMAD.MOV.U32 R32, RZ, RZ, 0x7f800000 ;  /* 0x7f800000ff207424 */ /* 0x000fe200078e00ff */
[----:B------:R-:W-:Y:S01]  /*2780*/  FSETP.GEU.AND P4, PT, |R23|, 1.175494350822287508e-38, PT ;  /* 0x008000001700780b */ /* 0x000fe20003f8e200 */
[----:B------:R-:W-:Y:S01]  /*2790*/  IMAD.MOV.U32 R35, RZ, RZ, -0x800000 ;  /* 0xff800000ff237424 */ /* 0x000fe200078e00ff */
[----:B---3--:R-:W-:Y:S01]  /*27a0*/  FMUL R33, R12, R33 ;  /* 0x000000210c217220 */ /* 0x008fe20000400000 */
[----:B------:R-:W-:Y:S01]  /*27b0*/  FADD R10, -R9, R10 ;  /* 0x0000000a090a7221 */ /* 0x000fe20000000100 */
[----:B------:R-:W-:Y:S01]  /*27c0*/  FSEL R13, R13, RZ, P3 ;  /* 0x000000ff0d0d7208 */ /* 0x000fe20001800000 */
[----:B------:R-:W-:Y:S01]  /*27d0*/  IMAD.MOV.U32 R38, RZ, RZ, -0x800000 ;  /* 0xff800000ff267424 */ /* 0x000fe200078e00ff */
[C---:B------:R-:W-:Y:S01]  /*27e0*/  FSETP.GT.AND P5, PT, |R23|.reuse, 8.50705917302346158658e+37, PT ;  /* 0x7e8000001700780b */ /* 0x040fe20003fa4200 */
[----:B----4-:R-:W-:Y:S01]  /*27f0*/  FADD R8, R8, R7 ;  /* 0x0000000708087221 */ /* 0x010fe20000000000 */
[C---:B------:R-:W-:Y:S01]  /*2800*/  FMUL R12, R10.reuse, R10 ;  /* 0x0000000a0a0c7220 */ /* 0x040fe20000400000 */
[----:B------:R-:W-:Y:S01]  /*2810*/  FMUL R7, R23, 0.25 ;  /* 0x3e80000017077820 */ /* 0x000fe20000400000 */
[----:B------:R-:W-:Y:S01]  /*2820*/  FSEL R33, R33, RZ, P2 ;  /* 0x000000ff21217208 */ /* 0x000fe20001000000 */
[----:B0-----:R-:W-:Y:S01]  /*2830*/  FADD R28, R29, R16 ;  /* 0x000000101d1c7221 */ /* 0x001fe20000000000 */
[----:B------:R-:W-:Y:S01]  /*2840*/  FMUL R12, R11, R12 ;  /* 0x0000000c0b0c7220 */ /* 0x000fe20000400000 */
[----:B------:R-:W-:Y:S01]  /*2850*/  FFMA R9, R10, R13, R9 ;  /* 0x0000000d0a097223 */ /* 0x000fe20000000009 */
[----:B------:R-:W-:Y:S01]  /*2860*/  FSEL R11, R7, R23, P5 ;  /* 0x00000017070b7208 */ /* 0x000fe20002800000 */
[----:B------:R-:W-:Y:S01]  /*2870*/  FADD R21, -R22, R21 ;  /* 0x0000001516157221 */ /* 0x000fe20000000100 */
[C---:B------:R-:W-:Y:S01]  /*2880*/  FSETP.GEU.AND P3, PT, |R28|.reuse, 1.175494350822287508e-38, PT ;  /* 0x008000001c00780b */ /* 0x040fe20003f6e200 */
[C---:B------:R-:W-:Y:S01]  /*2890*/  FMUL R7, R28.reuse, 0.25 ;  /* 0x3e8000001c077820 */ /* 0x040fe20000400000 */
[----:B------:R-:W-:Y:S01]  /*28a0*/  FSETP.GT.AND P6, PT, |R28|, 8.50705917302346158658e+37, PT ;  /* 0x7e8000001c00780b */ /* 0x000fe20003fc4200 */
[C---:B------:R-:W-:Y:S01]  /*28b0*/  FFMA R22, R21.reuse, R33, R22 ;  /* 0x0000002115167223 */ /* 0x040fe20000000016 */
[----:B------:R-:W-:Y:S01]  /*28c0*/  FMUL R21, R21, R21 ;  /* 0x0000001515157220 */ /* 0x000fe20000400000 */
[----:B------:R-:W-:Y:S01]  /*28d0*/  FFMA R8, R13, R12, R8 ;  /* 0x0000000c0d087223 */ /* 0x000fe20000000008 */
[----:B-1----:R-:W-:Y:S01]  /*28e0*/  FADD R14, R17, R14 ;  /* 0x0000000e110e7221 */ /* 0x002fe20000000000 */
[----:B------:R-:W0:Y:S01]  /*28f0*/  SHFL.BFLY PT, R10, R9, 0x1, 0x1f ;  /* 0x0c201f00090a7f89 */ /* 0x000e2200000e0000 */
[----:B------:R-:W-:Y:S01]  /*2900*/  FMUL R21, R30, R21 ;  /* 0x000000151e157220 */ /* 0x000fe20000400000 */
[----:B------:R-:W-:Y:S01]  /*2910*/  FSEL R12, R7, R28, P6 ;  /* 0x0000001c070c7208 */ /* 0x000fe20003000000 */
[----:B------:R-:W-:Y:S01]  /*2920*/  @!P4 FMUL R11, R11, 16777216 ;  /* 0x4b8000000b0bc820 */ /* 0x000fe20000400000 */
[----:B------:R-:W1:Y:S01]  /*2930*/  SHFL.BFLY PT, R13, R22, 0x1, 0x1f ;  /* 0x0c201f00160d7f89 */ /* 0x000e6200000e0000 */
[----:B------:R-:W-:Y:S01]  /*2940*/  FFMA R14, R33, R21, R14 ;  /* 0x00000015210e7223 */ /* 0x000fe2000000000e */
[----:B------:R-:W-:Y:S01]  /*2950*/  @P5 FMUL R18, R18, 0.25 ;  /* 0x3e80000012125820 */ /* 0x000fe20000400000 */
[----:B------:R-:W-:Y:S01]  /*2960*/  @!P3 FMUL R12, R12, 16777216 ;  /* 0x4b8000000c0cb820 */ /* 0x000fe20000400000 */
[----:B------:R-:W2:Y:S01]  /*2970*/  SHFL.BFLY PT, R7, R8, 0x1, 0x1f ;  /* 0x0c201f0008077f89 */ /* 0x000ea200000e0000 */
[----:B------:R-:W3:Y:S01]  /*2980*/  MUFU.RCP R11, R11 ;  /* 0x0000000b000b7308 */ /* 0x000ee20000001000 */
[----:B------:R-:W-:Y:S01]  /*2990*/  @P6 FMUL R16, R16, 0.25 ;  /* 0x3e80000010106820 */ /* 0x000fe20000400000 */
[----:B------:R-:W-:Y:S01]  /*29a0*/  @!P4 FMUL R18, R18, 16777216 ;  /* 0x4b8000001212c820 */ /* 0x000fe20000400000 */
[----:B------:R-:W4:Y:S01]  /*29b0*/  SHFL.BFLY PT, R17, R14, 0x1, 0x1f ;  /* 0x0c201f000e117f89 */ /* 0x000f2200000e0000 */
[----:B------:R-:W-:Y:S01]  /*29c0*/  FSETP.NEU.AND P5, PT, R23, RZ, PT ;  /* 0x000000ff1700720b */ /* 0x000fe20003fad000 */
[----:B------:R-:W-:Y:S01]  /*29d0*/  @!P3 FMUL R16, R16, 16777216 ;  /* 0x4b8000001010b820 */ /* 0x000fe20000400000 */
[----:B------:R-:W-:Y:S01]  /*29e0*/  FSETP.NEU.AND P3, PT, R28, RZ, PT ;  /* 0x000000ff1c00720b */ /* 0x000fe20003f6d000 */
[----:B------:R-:W-:Y:S01]  /*29f0*/  IMAD.MOV.U32 R30, RZ, RZ, RZ ;  /* 0x000000ffff1e7224 */ /* 0x000fe200078e00ff */
[----:B------:R5:W2:Y:S01]  /*2a00*/  MUFU.RCP R19, R12 ;  /* 0x0000000c00137308 */ /* 0x000aa20000001000 */
[C---:B------:R-:W-:Y:S01]  /*2a10*/  LOP3.LUT P2, RZ, R0.reuse, 0x1f, RZ, 0xc0, !PT ;  /* 0x0000001f00ff7812 */ /* 0x040fe2000784c0ff */
[----:B------:R-:W-:Y:S01]  /*2a20*/  IMAD.MOV.U32 R33, RZ, RZ, 0x7f800000 ;  /* 0x7f800000ff217424 */ /* 0x000fe200078e00ff */
[----:B------:R-:W-:Y:S01]  /*2a30*/  SHF.R.U32.HI R20, RZ, 0x3, R0 ;  /* 0x00000003ff147819 */ /* 0x000fe20000011600 */
[----:B------:R-:W-:Y:S01]  /*2a40*/  IMAD.MOV.U32 R39, RZ, RZ, -0x800000 ;  /* 0xff800000ff277424 */ /* 0x000fe200078e00ff */
[----:B------:R-:W-:Y:S01]  /*2a50*/  ISETP.GE.AND P6, PT, R0, 0x20, PT ;  /* 0x000000200000780c */ /* 0x000fe20003fc6270 */
[----:B------:R-:W-:Y:S01]  /*2a60*/  IMAD.MOV.U32 R41, RZ, RZ, -0x800000 ;  /* 0xff800000ff297424 */ /* 0x000fe200078e00ff */
[----:B0-----:R-:W-:Y:S01]  /*2a70*/  FADD R10, -R9, R10 ;  /* 0x0000000a090a7221 */ /* 0x001fe20000000100 */
[----:B---3--:R-:W-:Y:S01]  /*2a80*/  FMUL R11, R11, R18 ;  /* 0x000000120b0b7220 */ /* 0x008fe20000400000 */
[----:B------:R-:W-:Y:S01]  /*2a90*/  LOP3.LUT R20, R20, 0x3c, RZ, 0xc0, !PT ;  /* 0x0000003c14147812 */ /* 0x000fe200078ec0ff */
[----:B------:R-:W-:Y:S01]  /*2aa0*/  IMAD.MOV.U32 R42, RZ, RZ, -0x800000 ;  /* 0xff800000ff2a7424 */ /* 0x000fe200078e00ff */
[----:B-1----:R-:W-:Y:S01]  /*2ab0*/  FADD R13, -R22, R13 ;  /* 0x0000000d160d7221 */ /* 0x002fe20000000100 */
[----:B-----5:R-:W-:Y:S01]  /*2ac0*/  FMUL R12, R10, R10 ;  /* 0x0000000a0a0c7220 */ /* 0x020fe20000400000 */
[----:B------:R-:W-:Y:S01]  /*2ad0*/  FSEL R11, R11, RZ, P5 ;  /* 0x000000ff0b0b7208 */ /* 0x000fe20002800000 */
[----:B------:R0:W-:Y:S01]  /*2ae0*/  @!P2 STS [R20+0x100], R23 ;  /* 0x000100171400a388 */ /* 0x0001e20000000800 */
[----:B--2---:R-:W-:Y:S01]  /*2af0*/  FADD R8, R8, R7 ;  /* 0x0000000708087221 */ /* 0x004fe20000000000 */
[----:B------:R-:W-:Y:S01]  /*2b00*/  FMUL R19, R19, R16 ;  /* 0x0000001013137220 */ /* 0x000fe20000400000 */
[----:B------:R-:W-:Y:S01]  /*2b10*/  FMUL R16, R13, R13 ;  /* 0x0000000d0d107220 */ /* 0x000fe20000400000 */
[----:B------:R-:W-:Y:S01]  /*2b20*/  FMUL R12, R15, R12 ;  /* 0x0000000c0f0c7220 */ /* 0x000fe20000400000 */
[----:B----4-:R-:W-:Y:S01]  /*2b30*/  FADD R14, R14, R17 ;  /* 0x000000110e0e7221 */ /* 0x010fe20000000000 */
[----:B------:R-:W-:Y:S01]  /*2b40*/  FFMA R7, R10, R11, R9 ;  /* 0x0000000b0a077223 */ /* 0x000fe20000000009 */
[----:B------:R-:W-:Y:S01]  /*2b50*/  FSEL R19, R19, RZ, P3 ;  /* 0x000000ff13137208 */ /* 0x000fe20001800000 */
[----:B------:R-:W-:Y:S01]  /*2b60*/  FMUL R16, R29, R16 ;  /* 0x000000101d107220 */ /* 0x000fe20000400000 */
[----:B------:R-:W-:Y:S01]  /*2b70*/  FFMA R11, R11, R12, R8 ;  /* 0x0000000c0b0b7223 */ /* 0x000fe20000000008 */
[----:B------:R1:W-:Y:S01]  /*2b80*/  @!P2 STS [R20+0x140], R28 ;  /* 0x0001401c1400a388 */ /* 0x0003e20000000800 */
[----:B------:R-:W-:Y:S01]  /*2b90*/  P2R R9, PR, RZ, 0x40 ;  /* 0x00000040ff097803 */ /* 0x000fe20000000000 */
[----:B------:R-:W-:Y:S01]  /*2ba0*/  FFMA R13, R13, R19, R22 ;  /* 0x000000130d0d7223 */ /* 0x000fe20000000016 */
[----:B------:R-:W-:Y:S01]  /*2bb0*/  FFMA R19, R19, R16, R14 ;  /* 0x0000001013137223 */ /* 0x000fe2000000000e */
[----:B------:R-:W-:Y:S01]  /*2bc0*/  @!P2 STS [R20], R7 ;  /* 0x000000071400a388 */ /* 0x000fe20000000800 */
[----:B0-----:R-:W-:Y:S01]  /*2bd0*/  IMAD.MOV.U32 R23, RZ, RZ, -0x800000 ;  /* 0xff800000ff177424 */ /* 0x001fe200078e00ff */
[----:B------:R-:W-:Y:S01]  /*2be0*/  UPLOP3.LUT UP0, UPT, UPT, UPT, UPT, 0x80, 0x0 ;  /* 0x000000000000789c */ /* 0x000fe20003f0f070 */
[----:B------:R-:W-:Y:S01]  /*2bf0*/  IMAD.MOV.U32 R36, RZ, RZ, 0x7f800000 ;  /* 0x7f800000ff247424 */ /* 0x000fe200078e00ff */
[----:B------:R-:W-:Y:S01]  /*2c00*/  @!P2 STS [R20+0x40], R13 ;  /* 0x0000400d1400a388 */ /* 0x000fe20000000800 */
[----:B------:R-:W-:-:S02]  /*2c10*/  IMAD.MOV.U32 R43, RZ, RZ, 0x7f800000 ;  /* 0x7f800000ff2b7424 */ /* 0x000fc400078e00ff */
[----:B-1----:R-:W-:Y:S01]  /*2c20*/  IMAD.MOV.U32 R28, RZ, RZ, 0x7f800000 ;  /* 0x7f800000ff1c7424 */ /* 0x002fe200078e00ff */
[----:B------:R-:W-:Y:S01]  /*2c30*/  @!P2 STS [R20+0x80], R11 ;  /* 0x0000800b1400a388 */ /* 0x000fe20000000800 */
[----:B------:R-:W-:Y:S02]  /*2c40*/  IMAD.MOV.U32 R45, RZ, RZ, 0x7f800000 ;  /* 0x7f800000ff2d7424 */ /* 0x000fe400078e00ff */
[----:B------:R-:W-:Y:S01]  /*2c50*/  IMAD.MOV.U32 R44, RZ, RZ, 0x7f800000 ;  /* 0x7f800000ff2c7424 */ /* 0x000fe200078e00ff */
[----:B------:R-:W-:Y:S04]  /*2c60*/  @!P2 STS [R20+0xc0], R19 ;  /* 0x0000c0131400a388 */ /* 0x000fe80000000800 */
[----:B------:R-:W-:Y:S06]  /*2c70*/  BAR.SYNC.DEFER_BLOCKING 0x0 ;  /* 0x0000000000007b1d */ /* 0x000fec0000010000 */
[----:B------:R-:W0:Y:S04]  /*2c80*/  @!P6 LDS R4, [R0.X4+0x100] ;  /* 0x000100000004e984 */ /* 0x000e280000004800 */
[----:B------:R-:W1:Y:S04]  /*2c90*/  @!P6 LDS R5, [R0.X4] ;  /* 0x000000000005e984 */ /* 0x000e680000004800 */
[----:B------:R-:W-:Y:S04]  /*2ca0*/  @!P6 LDS R6, [R0.X4+0x80] ;  /* 0x000080000006e984 */ /* 0x000fe80000004800 */
[----:B0-----:R-:W0:Y:S04]  /*2cb0*/  SHFL.BFLY PT, R9, R4, 0x8, 0x1f ;  /* 0x0d001f0004097f89 */ /* 0x001e2800000e0000 */
[----:B-1----:R-:W1:Y:S01]  /*2cc0*/  SHFL.BFLY PT, R8, R5, 0x8, 0x1f ;  /* 0x0d001f0005087f89 */ /* 0x002e6200000e0000 */
[----:B0-----:R-:W-:-:S04]  /*2cd0*/  FADD R10, R4, R9 ;  /* 0x00000009040a7221 */ /* 0x001fc80000000000 */
[C---:B------:R-:W-:Y:S01]  /*2ce0*/  FMUL R7, R10.reuse, 0.25 ;  /* 0x3e8000000a077820 */ /* 0x040fe20000400000 */
[C---:B------:R-:W-:Y:S01]  /*2cf0*/  FSETP.GEU.AND P4, PT, |R10|.reuse, 1.175494350822287508e-38, PT ;  /* 0x008000000a00780b */ /* 0x040fe20003f8e200 */
[----:B------:R-:W0:Y:S01]  /*2d00*/  SHFL.BFLY PT, R13, R10, 0x4, 0x1f ;  /* 0x0c801f000a0d7f89 */ /* 0x000e2200000e0000 */
[----:B------:R-:W-:Y:S01]  /*2d10*/  FSETP.GT.AND P3, PT, |R10|, 8.50705917302346158658e+37, PT ;  /* 0x7e8000000a00780b */ /* 0x000fe20003f64200 */
[----:B-1----:R-:W-:-:S03]  /*2d20*/  FADD R8, -R5, R8 ;  /* 0x0000000805087221 */ /* 0x002fc60000000100 */
[----:B------:R-:W-:Y:S02]  /*2d30*/  FSEL R11, R7, R10, P3 ;  /* 0x0000000a070b7208 */ /* 0x000fe40001800000 */
[----:B------:R-:W1:Y:S05]  /*2d40*/  SHFL.BFLY PT, R7, R6, 0x8, 0x1f ;  /* 0x0d001f0006077f89 */ /* 0x000e6a00000e0000 */
[----:B------:R-:W-:Y:S02]  /*2d50*/  @!P4 FMUL R11, R11, 16777216 ;  /* 0x4b8000000b0bc820 */ /* 0x000fe40000400000 */
[----:B------:R-:W-:Y:S02]  /*2d60*/  @P3 FMUL R9, R9, 0.25 ;  /* 0x3e80000009093820 */ /* 0x000fe40000400000 */
[----:B------:R2:W3:Y:S02]  /*2d70*/  MUFU.RCP R12, R11 ;  /* 0x0000000b000c7308 */ /* 0x0004e40000001000 */
[----:B------:R-:W-:Y:S01]  /*2d80*/  @!P4 FMUL R9, R9, 16777216 ;  /* 0x4b8000000909c820 */ /* 0x000fe20000400000 */
[C---:B------:R-:W-:Y:S01]  /*2d90*/  FSETP.NEU.AND P4, PT, R10.reuse, RZ, PT ;  /* 0x000000ff0a00720b */ /* 0x040fe20003f8d000 */
[----:B0-----:R-:W-:-:S04]  /*2da0*/  FADD R14, R10, R13 ;  /* 0x0000000d0a0e7221 */ /* 0x001fc80000000000 */
[C---:B------:R-:W-:Y:S01]  /*2db0*/  FMUL R15, R14.reuse, 0.25 ;  /* 0x3e8000000e0f7820 */ /* 0x040fe20000400000 */
[C---:B------:R-:W-:Y:S01]  /*2dc0*/  FSETP.GEU.AND P5, PT, |R14|.reuse, 1.175494350822287508e-38, PT ;  /* 0x008000000e00780b */ /* 0x040fe20003fae200 */
[----:B--2---:R-:W0:Y:S01]  /*2dd0*/  SHFL.BFLY PT, R11, R14, 0x2, 0x1f ;  /* 0x0c401f000e0b7f89 */ /* 0x004e2200000e0000 */
[----:B------:R-:W-:Y:S01]  /*2de0*/  FSETP.GT.AND P3, PT, |R14|, 8.50705917302346158658e+37, PT ;  /* 0x7e8000000e00780b */ /* 0x000fe20003f64200 */
[----:B---3--:R-:W-:Y:S01]  /*2df0*/  FMUL R12, R12, R9 ;  /* 0x000000090c0c7220 */ /* 0x008fe20000400000 */
[----:B------:R-:W-:Y:S01]  /*2e00*/  FMUL R9, R8, R8 ;  /* 0x0000000808097220 */ /* 0x000fe20000400000 */
[----:B-1----:R-:W-:Y:S01]  /*2e10*/  FADD R7, R6, R7 ;  /* 0x0000000706077221 */ /* 0x002fe20000000000 */
[----:B------:R-:W-:Y:S02]  /*2e20*/  FSEL R15, R15, R14, P3 ;  /* 0x0000000e0f0f7208 */ /* 0x000fe40001800000 */
[----:B------:R-:W-:Y:S01]  /*2e30*/  FSEL R12, R12, RZ, P4 ;  /* 0x000000ff0c0c7208 */ /* 0x000fe20002000000 */
[----:B------:R-:W-:Y:S01]  /*2e40*/  FMUL R9, R4, R9 ;  /* 0x0000000904097220 */ /* 0x000fe20000400000 */
[----:B------:R-:W-:-:S03]  /*2e50*/  FSETP.NEU.AND P4, PT, R14, RZ, PT ;  /* 0x000000ff0e00720b */ /* 0x000fc60003f8d000 */
[----:B------:R-:W-:Y:S01]  /*2e60*/  FFMA R5, R8, R12, R5 ;  /* 0x0000000c08057223 */ /* 0x000fe20000000005 */
[----:B------:R-:W-:Y:S01]  /*2e70*/  @!P5 FMUL R15, R15, 16777216 ;  /* 0x4b8000000f0fd820 */ /* 0x000fe20000400000 */
[----:B------:R-:W-:Y:S01]  /*2e80*/  FFMA R7, R12, R9, R7 ;  /* 0x000000090c077223 */ /* 0x000fe20000000007 */
[----:B------:R-:W-:Y:S02]  /*2e90*/  @P3 FMUL R13, R13, 0.25 ;  /* 0x3e8000000d0d3820 */ /* 0x000fe40000400000 */
[----:B------:R-:W1:Y:S01]  /*2ea0*/  SHFL.BFLY PT, R4, R5, 0x4, 0x1f ;  /* 0x0c801f0005047f89 */ /* 0x000e6200000e0000 */
[----:B------:R2:W3:Y:S01]  /*2eb0*/  MUFU.RCP R8, R15 ;  /* 0x0000000f00087308 */ /* 0x0004e20000001000 */
[----:B------:R-:W-:Y:S02]  /*2ec0*/  @!P5 FMUL R13, R13, 16777216 ;  /* 0x4b8000000d0dd820 */ /* 0x000fe40000400000 */
[----:B------:R-:W4:Y:S01]  /*2ed0*/  SHFL.BFLY PT, R6, R7, 0x4, 0x1f ;  /* 0x0c801f0007067f89 */ /* 0x000f2200000e0000 */
[----:B0-----:R-:W-:-:S04]  /*2ee0*/  FADD R12, R14, R11 ;  /* 0x0000000b0e0c7221 */ /* 0x001fc80000000000 */
[C---:B------:R-:W-:Y:S01]  /*2ef0*/  FMUL R9, R12.reuse, 0.25 ;  /* 0x3e8000000c097820 */ /* 0x040fe20000400000 */
[C---:B------:R-:W-:Y:S01]  /*2f00*/  FSETP.GEU.AND P5, PT, |R12|.reuse, 1.175494350822287508e-38, PT ;  /* 0x008000000c00780b */ /* 0x040fe20003fae200 */
[----:B--2---:R-:W0:Y:S01]  /*2f10*/  SHFL.BFLY PT, R15, R12, 0x1, 0x1f ;  /* 0x0c201f000c0f7f89 */ /* 0x004e2200000e0000 */
[----:B------:R-:W-:Y:S01]  /*2f20*/  FSETP.GT.AND P3, PT, |R12|, 8.50705917302346158658e+37, PT ;  /* 0x7e8000000c00780b */ /* 0x000fe20003f64200 */
[----:B---3--:R-:W-:-:S03]  /*2f30*/  FMUL R8, R8, R13 ;  /* 0x0000000d08087220 */ /* 0x008fc60000400000 */
[----:B------:R-:W-:Y:S02]  /*2f40*/  FSEL R13, R9, R12, P3 ;  /* 0x0000000c090d7208 */ /* 0x000fe40001800000 */
[----:B------:R-:W-:Y:S01]  /*2f50*/  FSEL R8, R8, RZ, P4 ;  /* 0x000000ff08087208 */ /* 0x000fe20002000000 */
[----:B-1----:R-:W-:-:S04]  /*2f60*/  FADD R4, -R5, R4 ;  /* 0x0000000405047221 */ /* 0x002fc80000000100 */
[----:B------:R-:W-:Y:S02]  /*2f70*/  @!P5 FMUL R13, R13, 16777216 ;  /* 0x4b8000000d0dd820 */ /* 0x000fe40000400000 */
[----:B------:R-:W-:Y:S01]  /*2f80*/  @P3 FMUL R11, R11, 0.25 ;  /* 0x3e8000000b0b3820 */ /* 0x000fe20000400000 */
[C---:B------:R-:W-:Y:S01]  /*2f90*/  FMUL R9, R4.reuse, R4 ;  /* 0x0000000404097220 */ /* 0x040fe20000400000 */
[----:B------:R-:W-:Y:S01]  /*2fa0*/  FFMA R4, R4, R8, R5 ;  /* 0x0000000804047223 */ /* 0x000fe20000000005 */
[----:B----4-:R-:W-:Y:S01]  /*2fb0*/  FADD R7, R7, R6 ;  /* 0x0000000607077221 */ /* 0x010fe20000000000 */
[----:B------:R-:W-:Y:S01]  /*2fc0*/  @!P5 FMUL R11, R11, 16777216 ;  /* 0x4b8000000b0bd820 */ /* 0x000fe20000400000 */
[----:B------:R-:W-:Y:S01]  /*2fd0*/  FMUL R9, R10, R9 ;  /* 0x000000090a097220 */ /* 0x000fe20000400000 */
[----:B------:R-:W-:Y:S01]  /*2fe0*/  FSETP.NEU.AND P3, PT, R12, RZ, PT ;  /* 0x000000ff0c00720b */ /* 0x000fe20003f6d000 */
[----:B------:R-:W1:Y:S02]  /*2ff0*/  SHFL.BFLY PT, R5, R4, 0x2, 0x1f ;  /* 0x0c401f0004057f89 */ /* 0x000e6400000e0000 */
[----:B------:R-:W-:Y:S01]  /*3000*/  FFMA R7, R8, R9, R7 ;  /* 0x0000000908077223 */ /* 0x000fe20000000007 */
[----:B0-----:R-:W-:Y:S01]  /*3010*/  FADD R17, R12, R15 ;  /* 0x0000000f0c117221 */ /* 0x001fe20000000000 */
[----:B------:R-:W0:Y:S03]  /*3020*/  MUFU.RCP R8, R13 ;  /* 0x0000000d00087308 */ /* 0x000e260000001000 */
[----:B------:R-:W2:Y:S01]  /*3030*/  SHFL.BFLY PT, R6, R7, 0x2, 0x1f ;  /* 0x0c401f0007067f89 */ /* 0x000ea200000e0000 */
[C---:B------:R-:W-:Y:S01]  /*3040*/  FSETP.GEU.AND P4, PT, |R17|.reuse, 1.175494350822287508e-38, PT ;  /* 0x008000001100780b */ /* 0x040fe20003f8e200 */
[----:B------:R-:W-:Y:S01]  /*3050*/  FMUL R10, R17, 0.25 ;  /* 0x3e800000110a7820 */ /* 0x000fe20000400000 */
[----:B0-----:R-:W-:Y:S01]  /*3060*/  FMUL R8, R8, R11 ;  /* 0x0000000b08087220 */ /* 0x001fe20000400000 */
[----:B-1----:R-:W-:-:S04]  /*3070*/  FADD R5, -R4, R5 ;  /* 0x0000000504057221 */ /* 0x002fc80000000100 */
[----:B------:R-:W-:Y:S02]  /*3080*/  FSEL R8, R8, RZ, P3 ;  /* 0x000000ff08087208 */ /* 0x000fe40001800000 */
[----:B------:R-:W-:Y:S01]  /*3090*/  FSETP.GT.AND P3, PT, |R17|, 8.50705917302346158658e+37, PT ;  /* 0x7e8000001100780b */ /* 0x000fe20003f64200 */
[C---:B------:R-:W-:Y:S02]  /*30a0*/  FMUL R9, R5.reuse, R5 ;  /* 0x0000000505097220 */ /* 0x040fe40000400000 */
[----:B------:R-:W-:Y:S01]  /*30b0*/  FFMA R4, R5, R8, R4 ;  /* 0x0000000805047223 */ /* 0x000fe20000000004 */
[----:B------:R-:W-:Y:S01]  /*30c0*/  FSEL R10, R10, R17, P3 ;  /* 0x000000110a0a7208 */ /* 0x000fe20001800000 */
[----:B--2---:R-:W-:Y:S01]  /*30d0*/  FADD R7, R7, R6 ;  /* 0x0000000607077221 */ /* 0x004fe20000000000 */
[----:B------:R-:W-:Y:S02]  /*30e0*/  FMUL R9, R14, R9 ;  /* 0x000000090e097220 */ /* 0x000fe40000400000 */
[----:B------:R-:W0:Y:S01]  /*30f0*/  SHFL.BFLY PT, R5, R4, 0x1, 0x1f ;  /* 0x0c201f0004057f89 */ /* 0x000e2200000e0000 */
[----:B------:R-:W-:Y:S01]  /*3100*/  @!P4 FMUL R10, R10, 16777216 ;  /* 0x4b8000000a0ac820 */ /* 0x000fe20000400000 */
[----:B------:R-:W-:-:S03]  /*3110*/  FFMA R7, R8, R9, R7 ;  /* 0x0000000908077223 */ /* 0x000fc60000000007 */
[----:B------:R-:W-:Y:S01]  /*3120*/  @P3 FMUL R15, R15, 0.25 ;  /* 0x3e8000000f0f3820 */ /* 0x000fe20000400000 */
[C---:B------:R-:W-:Y:S01]  /*3130*/  LOP3.LUT P3, RZ, R0.reuse, 0xf, RZ, 0xc0, !PT ;  /* 0x0000000f00ff7812 */ /* 0x040fe2000786c0ff */
[----:B------:R-:W1:Y:S01]  /*3140*/  SHFL.BFLY PT, R6, R7, 0x1, 0x1f ;  /* 0x0c201f0007067f89 */ /* 0x000e6200000e0000 */
[----:B------:R-:W2:Y:S01]  /*3150*/  MUFU.RCP R10, R10 ;  /* 0x0000000a000a7308 */ /* 0x000ea20000001000 */
[----:B------:R-:W-:Y:S01]  /*3160*/  @!P4 FMUL R15, R15, 16777216 ;  /* 0x4b8000000f0fc820 */ /* 0x000fe20000400000 */
[----:B------:R-:W-:Y:S02]  /*3170*/  FSETP.NEU.AND P4, PT, R17, RZ, PT ;  /* 0x000000ff1100720b */ /* 0x000fe40003f8d000 */
[----:B------:R-:W-:Y:S01]  /*3180*/  ISETP.LT.AND P3, PT, R0, 0x20, !P3 ;  /* 0x000000200000780c */ /* 0x000fe20005f61270 */
[----:B0-----:R-:W-:Y:S01]  /*3190*/  FADD R5, -R4, R5 ;  /* 0x0000000504057221 */ /* 0x001fe20000000100 */
[----:B--2---:R-:W-:-:S11]  /*31a0*/  FMUL R15, R10, R15 ;  /* 0x0000000f0a0f7220 */ /* 0x004fd60000400000 */
[----:B------:R-:W-:Y:S01]  /*31b0*/  @P3 STS [R0.X4+0x100], R17 ;  /* 0x0001001100003388 */ /* 0x000fe20000004800 */
[----:B------:R-:W-:Y:S01]  /*31c0*/  IMAD.MOV.U32 R10, RZ, RZ, RZ ;  /* 0x000000ffff0a7224 */ /* 0x000fe200078e00ff */
[----:B------:R-:W-:Y:S01]  /*31d0*/  FMUL R9, R5, R5 ;  /* 0x0000000505097220 */ /* 0x000fe20000400000 */
[----:B------:R-:W-:Y:S01]  /*31e0*/  FSEL R15, R15, RZ, P4 ;  /* 0x000000ff0f0f7208 */ /* 0x000fe20002000000 */
[----:B-1----:R-:W-:Y:S02]  /*31f0*/  FADD R6, R7, R6 ;  /* 0x0000000607067221 */ /* 0x002fe40000000000 */
[----:B------:R-:W-:Y:S01]  /*3200*/  FMUL R9, R12, R9 ;  /* 0x000000090c097220 */ /* 0x000fe20000400000 */
[----:B------:R-:W-:Y:S01]  /*3210*/  IMAD.MOV.U32 R7, RZ, RZ, 0x39aaaaab ;  /* 0x39aaaaabff077424 */ /* 0x000fe200078e00ff */
[----:B------:R-:W-:Y:S02]  /*3220*/  FFMA R5, R5, R15, R4 ;  /* 0x0000000f05057223 */ /* 0x000fe40000000004 */
[----:B------:R-:W-:-:S03]  /*3230*/  FFMA R9, R15, R9, R6 ;  /* 0x000000090f097223 */ /* 0x000fc60000000006 */
[----:B------:R-:W-:Y:S04]  /*3240*/  @P3 STS [R0.X4], R5 ;  /* 0x0000000500003388 */ /* 0x000fe80000004800 */
[----:B------:R-:W-:Y:S04]  /*3250*/  @P3 STS [R0.X4+0x80], R9 ;  /* 0x0000800900003388 */ /* 0x000fe80000004800 */
[----:B------:R-:W-:Y:S06]  /*3260*/  BAR.SYNC.DEFER_BLOCKING 0x0 ;  /* 0x0000000000007b1d */ /* 0x000fec0000010000 */
[----:B------:R-:W0:Y:S04]  /*3270*/  LDS R4, [0x80] ;  /* 0x00008000ff047984 */ /* 0x000e280000000800 */
[----:B------:R-:W1:Y:S04]  /*3280*/  LDS R6, [0xc0] ;  /* 0x0000c000ff067984 */ /* 0x000e680000000800 */
[----:B------:R-:W2:Y:S04]  /*3290*/  LDS R21, [RZ] ;  /* 0x00000000ff157984 */ /* 0x000ea80000000800 */
[----:B------:R-:W3:Y:S01]  /*32a0*/  LDS R22, [0x40] ;  /* 0x00004000ff167984 */ /* 0x000ee20000000800 */
[-C--:B0-----:R-:W-:Y:S01]  /*32b0*/  FFMA R4, R4, R7.reuse, 9.9999999747524270788e-07 ;  /* 0x358637bd04047423 */ /* 0x081fe20000000007 */
[----:B-1----:R-:W-:-:S03]  /*32c0*/  FFMA R6, R6, R7, 9.9999999747524270788e-07 ;  /* 0x358637bd06067423 */ /* 0x002fc60000000007 */
[----:B------:R0:W1:Y:S08]  /*32d0*/  MUFU.RSQ R29, R4 ;  /* 0x00000004001d7308 */ /* 0x0000700000001400 */
[----:B--23--:R0:W4:Y:S02]  /*32e0*/  MUFU.RSQ R37, R6 ;  /* 0x0000000600257308 */ /* 0x00c1240000001400 */
.L_x_3:
[----:B------:R-:W-:Y:S01]  /*32f0*/  LOP3.LUT R47, R10, R25, RZ, 0xfc, !PT ;  /* 0x000000190a2f7212 */ /* 0x000fe200078efcff */
[----:B------:R-:W-:Y:S01]  /*3300*/  IMAD.MOV.U32 R20, RZ, RZ, 0x2 ;  /* 0x00000002ff147424 */ /* 0x000fe200078e00ff */
[----:B------:R-:W-:Y:S01]  /*3310*/  CS2R R12, SRZ ;  /* 0x00000000000c7805 */ /* 0x000fe2000001ff00 */
[----:B------:R-:W-:Y:S01]  /*3320*/  CS2R R14, SRZ ;  /* 0x00000000000e7805 */ /* 0x000fe2000001ff00 */
[----:B------:R-:W-:Y:S01]  /*3330*/  ISETP.LT.U32.AND P5, PT, R47, 0xc00, PT ;  /* 0x00000c002f00780c */ /* 0x000fe20003fa1070 */
[----:B------:R-:W-:-:S03]  /*3340*/  IMAD R47, R2, 0xc00, R47 ;  /* 0x00000c00022f7824 */ /* 0x000fc600078e022f */
[----:B------:R-:W-:Y:S01]  /*3350*/  ISETP.LT.U32.AND.EX P5, PT, R30, RZ, !P0, P5 ;  /* 0x000000ff1e00720c */ /* 0x000fe200047a1150 */
[----:B0-----:R-:W-:-:S12]  /*3360*/  IMAD.WIDE R4, R47, R20, c[0x0][0x1a0] ;  /* 0x000068002f047625 */ /* 0x001fd800078e0214 */
[----:B------:R0:W2:Y:S01]  /*3370*/  @P5 LDG.E.EF.128 R12, [R4.64] ;  /* 0x00000004040c5981 */ /* 0x0000a2000c0e1d00 */
[----:B------:R-:W-:Y:S01]  /*3380*/  LOP3.LUT R57, R10, 0x7fc, R24, 0xf8, !PT ;  /* 0x000007fc0a397812 */ /* 0x000fe200078ef818 */
[----:B------:R-:W-:Y:S01]  /*3390*/  CS2R R18, SRZ ;  /* 0x0000000000127805 */ /* 0x000fe2000001ff00 */
[----:B------:R-:W-:Y:S01]  /*33a0*/  CS2R R6, SRZ ;  /* 0x0000000000067805 */ /* 0x000fe2000001ff00 */
[----:B------:R-:W-:Y:S01]  /*33b0*/  BAR.SYNC.DEFER_BLOCKING 0x0 ;  /* 0x0000000000007b1d */ /* 0x000fe20000010000 */
[C---:B------:R-:W-:Y:S01]  /*33c0*/  LEA R48, P4, R57.reuse, c[0x0][0x168], 0x2 ;  /* 0x00005a0039307a11 */ /* 0x040fe200078810ff */
[----:B------:R-:W-:Y:S01]  /*33d0*/  CS2R R16, SRZ ;  /* 0x0000000000107805 */ /* 0x000fe2000001ff00 */
[----:B------:R-:W-:Y:S01]  /*33e0*/  CS2R R8, SRZ ;  /* 0x0000000000087805 */ /* 0x000fe2000001ff00 */
[----:B------:R-:W-:Y:S01]  /*33f0*/  CS2R R10, SRZ ;  /* 0x00000000000a7805 */ /* 0x000fe2000001ff00 */
[C---:B------:R-:W-:Y:S01]  /*3400*/  LEA.HI.X R49, R57.reuse, c[0x0][0x16c], R30, 0x2, P4 ;  /* 0x00005b0039317a11 */ /* 0x040fe200020f141e */
[----:B0-----:R-:W-:Y:S01]  /*3410*/  CS2R R4, SRZ ;  /* 0x0000000000047805 */ /* 0x001fe2000001ff00 */
[----:B------:R-:W-:-:S04]  /*3420*/  LEA R50, P4, R57, c[0x0][0x170], 0x1 ;  /* 0x00005c0039327a11 */ /* 0x000fc800078808ff */
[C---:B------:R-:W-:Y:S02]  /*3430*/  LEA.HI.X R51, R57.reuse, c[0x0][0x174], R30, 0x1, P4 ;  /* 0x00005d0039337a11 */ /* 0x040fe400020f0c1e */
[----:B------:R-:W-:-:S04]  /*3440*/  ISETP.GE.U32.AND P4, PT, R57, 0xc00, PT ;  /* 0x00000c003900780c */ /* 0x000fc80003f86070 */
[----:B------:R-:W-:Y:S01]  /*3450*/  ISETP.GE.U32.AND.EX P4, PT, R30, RZ, PT, P4 ;  /* 0x000000ff1e00720c */ /* 0x000fe20003f86140 */
[----:B--2---:R-:W-:Y:S04]  /*3460*/  STS.128 [R26], R12 ;  /* 0x0000000c1a007388 */ /* 0x004fe80000000c00 */
[----:B------:R-:W-:Y:S08]  /*3470*/  BAR.SYNC.DEFER_BLOCKING 0x0 ;  /* 0x0000000000007b1d */ /* 0x000ff00000010000 */
[----:B------:R-:W2:Y:S04]  /*3480*/  @!P4 LDG.E.EL.64 R18, [R50.64+0x6000] ;  /* 0x006000043212c981 */ /* 0x000ea8000c2e1b00 */
[----:B------:R-:W3:Y:S04]  /*3490*/  @!P4 LDG.E.EL.128 R4, [R48.64+0xc000] ;  /* 0x00c000043004c981 */ /* 0x000ee8000c2e1d00 */
[----:B------:R-:W5:Y:S04]  /*34a0*/  @!P4 LDG.E.EL.64 R16, [R50.64+0x4800] ;  /* 0x004800043210c981 */ /* 0x000f68000c2e1b00 */
[----:B----4-:R-:W4:Y:S04]  /*34b0*/  @!P4 LDG.E.EL.128 R8, [R48.64+0x9000] ;  /* 0x009000043008c981 */ /* 0x010f28000c2e1d00 */
[----:B------:R-:W0:Y:S01]  /*34c0*/  LDS.64 R12, [R27] ;  /* 0x000000001b0c7984 */ /* 0x000e220000000a00 */
[----:B------:R-:W-:Y:S01]  /*34d0*/  FSETP.NAN.AND P6, PT, R32, R32, PT ;  /* 0x000000202000720b */ /* 0x000fe20003fc8000 */
[----:B0-----:R-:W-:-:S04]  /*34e0*/  IMAD.U32 R14, R13, 0x10000, RZ ;  /* 0x000100000d0e7824 */ /* 0x001fc800078e00ff */
[----:B------:R-:W-:-:S04]  /*34f0*/  FADD R14, -R21, R14 ;  /* 0x0000000e150e7221 */ /* 0x000fc80000000100 */
[----:B-1----:R-:W-:Y:S01]  /*3500*/  FMUL R14, R29, R14 ;  /* 0x0000000e1d0e7220 */ /* 0x002fe20000400000 */
[----:B------:R-:W-:Y:S01]  /*3510*/  PRMT R13, R13, 0x7632, R13 ;  /* 0x000076320d0d7816 */ /* 0x000fe2000000000d */
[----:B--2---:R-:W-:-:S04]  /*3520*/  IMAD.U32 R15, R18, 0x10000, RZ ;  /* 0x00010000120f7824 */ /* 0x004fc800078e00ff */
[----:B---3--:R-:W-:Y:S01]  /*3530*/  FADD R46, R15, R4 ;  /* 0x000000040f2e7221 */ /* 0x008fe20000000000 */
[----:B------:R-:W-:Y:S02]  /*3540*/  IMAD.U32 R4, R12, 0x10000, RZ ;  /* 0x000100000c047824 */ /* 0x000fe400078e00ff */
[----:B------:R-:W-:Y:S02]  /*3550*/  IMAD.U32 R53, R19, 0x10000, RZ ;  /* 0x0001000013357824 */ /* 0x000fe400078e00ff */
[----:B-----5:R-:W-:Y:S01]  /*3560*/  IMAD.U32 R15, R16, 0x10000, RZ ;  /* 0x00010000100f7824 */ /* 0x020fe200078e00ff */
[----:B------:R-:W-:Y:S01]  /*3570*/  FADD R4, -R21, R4 ;  /* 0x0000000415047221 */ /* 0x000fe20000000100 */
[----:B------:R-:W-:Y:S02]  /*3580*/  FADD R6, R53, R6 ;  /* 0x0000000635067221 */ /* 0x000fe40000000000 */
[----:B----4-:R-:W-:Y:S01]  /*3590*/  FADD R55, R15, R8 ;  /* 0x000000080f377221 */ /* 0x010fe20000000000 */
[----:B------:R-:W-:Y:S01]  /*35a0*/  FADD R15, R46, 1 ;  /* 0x3f8000002e0f7421 */ /* 0x000fe20000000000 */
[----:B------:R-:W-:Y:S01]  /*35b0*/  FMUL R4, R29, R4 ;  /* 0x000000041d047220 */ /* 0x000fe20000400000 */
[----:B------:R-:W-:Y:S01]  /*35c0*/  IMAD.U32 R53, R17, 0x10000, RZ ;  /* 0x0001000011357824 */ /* 0x000fe200078e00ff */
[----:B------:R-:W-:-:S02]  /*35d0*/  FADD R49, R6, 1 ;  /* 0x3f80000006317421 */ /* 0x000fc40000000000 */
[----:B------:R-:W-:Y:S01]  /*35e0*/  FFMA R8, R4, R15, R55 ;  /* 0x0000000f04087223 */ /* 0x000fe20000000037 */
[----:B------:R-:W-:-:S04]  /*35f0*/  FADD R53, R53, R10 ;  /* 0x0000000a35357221 */ /* 0x000fc80000000000 */
[----:B------:R-:W-:Y:S01]  /*3600*/  FFMA R59, R14, R49, R53 ;  /* 0x000000310e3b7223 */ /* 0x000fe20000000035 */
[----:B------:R-:W-:-:S04]  /*3610*/  FSETP.GEU.AND P4, PT, R32, R8, PT ;  /* 0x000000082000720b */ /* 0x000fc80003f8e000 */
[----:B------:R-:W-:Y:S02]  /*3620*/  FSEL R51, R32, R8, !P4 ;  /* 0x0000000820337208 */ /* 0x000fe40006000000 */
[----:B------:R-:W-:-:S04]  /*3630*/  FSETP.GT.AND P4, PT, R35, R59, PT ;  /* 0x0000003b2300720b */ /* 0x000fc80003f84000 */
[----:B------:R-:W-:Y:S02]  /*3640*/  FSEL R4, R35, R59, P4 ;  /* 0x0000003b23047208 */ /* 0x000fe40002000000 */
[----:B------:R-:W-:Y:S02]  /*3650*/  ISETP.LT.U32.AND P4, PT, R57, 0xc00, PT ;  /* 0x00000c003900780c */ /* 0x000fe40003f81070 */
[----:B------:R-:W-:Y:S02]  /*3660*/  PRMT R18, R18, 0x7632, R18 ;  /* 0x0000763212127816 */ /* 0x000fe40000000012 */
[----:B------:R-:W-:Y:S02]  /*3670*/  ISETP.LT.U32.AND.EX P4, PT, R30, RZ, !P1, P4 ;  /* 0x000000ff1e00720c */ /* 0x000fe40004f81140 */
[----:B------:R-:W-:Y:S02]  /*3680*/  PRMT R12, R12, 0x7632, R12 ;  /* 0x000076320c0c7816 */ /* 0x000fe4000000000c */
[----:B------:R-:W-:Y:S01]  /*3690*/  PRMT R16, R16, 0x7632, R16 ;  /* 0x0000763210107816 */ /* 0x000fe20000000010 */
[----:B------:R-:W-:-:S02]  /*36a0*/  IMAD.U32 R18, R18, 0x10000, RZ ;  /* 0x0001000012127824 */ /* 0x000fc400078e00ff */
[----:B------:R-:W-:Y:S02]  /*36b0*/  IMAD.U32 R12, R12, 0x10000, RZ ;  /* 0x000100000c0c7824 */ /* 0x000fe400078e00ff */
[----:B------:R-:W-:Y:S01]  /*36c0*/  IMAD.U32 R16, R16, 0x10000, RZ ;  /* 0x0001000010107824 */ /* 0x000fe200078e00ff */
[----:B------:R-:W-:Y:S01]  /*36d0*/  FADD R5, R18, R5 ;  /* 0x0000000512057221 */ /* 0x000fe20000000000 */
[----:B------:R-:W-:Y:S02]  /*36e0*/  FADD R12, -R21, R12 ;  /* 0x0000000c150c7221 */ /* 0x000fe40000000100 */
[----:B------:R-:W-:Y:S01]  /*36f0*/  @P4 FSEL R32, R32, R51, P6 ;  /* 0x0000003320204208 */ /* 0x000fe20003000000 */
[----:B------:R-:W-:Y:S01]  /*3700*/  FADD R51, R16, R9 ;  /* 0x0000000910337221 */ /* 0x000fe20000000000 */
[----:B------:R-:W-:Y:S01]  /*3710*/  FADD R9, R5, 1 ;  /* 0x3f80000005097421 */ /* 0x000fe20000000000 */
[----:B------:R-:W-:Y:S01]  /*3720*/  FMUL R12, R29, R12 ;  /* 0x0000000c1d0c7220 */ /* 0x000fe20000400000 */
[----:B------:R-:W-:-:S03]  /*3730*/  FSETP.NAN.AND P6, PT, R35, R35, PT ;  /* 0x000000232300720b */ /* 0x000fc60003fc8000 */
[----:B------:R-:W-:Y:S01]  /*3740*/  FFMA R57, R12, R9, R51 ;  /* 0x000000090c397223 */ /* 0x000fe20000000033 */
[----:B------:R-:W-:-:S04]  /*3750*/  @P4 FSEL R35, R35, R4, P6 ;  /* 0x0000000423234208 */ /* 0x000fc80003000000 */
[-C--:B------:R-:W-:Y:S02]  /*3760*/  FSETP.GEU.AND P6, PT, R33, R57.reuse, PT ;  /* 0x000000392100720b */ /* 0x080fe40003fce000 */
[----:B------:R-:W-:Y:S02]  /*3770*/  PRMT R19, R19, 0x7632, R19 ;  /* 0x0000763213137816 */ /* 0x000fe40000000013 */
[C---:B------:R-:W-:Y:S02]  /*3780*/  FSEL R4, R33.reuse, R57, !P6 ;  /* 0x0000003921047208 */ /* 0x040fe40007000000 */
[----:B------:R-:W-:Y:S01]  /*3790*/  FSETP.NAN.AND P6, PT, R33, R33, PT ;  /* 0x000000212100720b */ /* 0x000fe20003fc8000 */
[----:B------:R-:W-:Y:S01]  /*37a0*/  IMAD.U32 R10, R19, 0x10000, RZ ;  /* 0x00010000130a7824 */ /* 0x000fe200078e00ff */
[----:B------:R-:W-:Y:S02]  /*37b0*/  PRMT R17, R17, 0x7632, R17 ;  /* 0x0000763211117816 */ /* 0x000fe40000000011 */
[----:B------:R-:W-:Y:S01]  /*37c0*/  @P4 FSEL R33, R33, R4, P6 ;  /* 0x0000000421214208 */ /* 0x000fe20003000000 */
[----:B------:R-:W-:Y:S01]  /*37d0*/  IMAD.U32 R4, R13, 0x10000, RZ ;  /* 0x000100000d047824 */ /* 0x000fe200078e00ff */
[----:B------:R-:W-:Y:S01]  /*37e0*/  FADD R7, R10, R7 ;  /* 0x000000070a077221 */ /* 0x000fe20000000000 */
[----:B------:R-:W-:Y:S01]  /*37f0*/  IMAD.U32 R6, R17, 0x10000, RZ ;  /* 0x0001000011067824 */ /* 0x000fe200078e00ff */
[----:B------:R-:W0:Y:S01]  /*3800*/  LDS.64 R12, [R27+0x1010] ;  /* 0x001010001b0c7984 */ /* 0x000e220000000a00 */
[----:B------:R-:W-:Y:S01]  /*3810*/  FADD R4, -R21, R4 ;  /* 0x0000000415047221 */ /* 0x000fe20000000100 */
[----:B------:R-:W-:Y:S01]  /*3820*/  FADD R7, R7, 1 ;  /* 0x3f80000007077421 */ /* 0x000fe20000000000 */
[----:B------:R-:W-:-:S02]  /*3830*/  FADD R11, R6, R11 ;  /* 0x0000000b060b7221 */ /* 0x000fc40000000000 */
[----:B------:R-:W-:-:S04]  /*3840*/  FMUL R4, R29, R4 ;  /* 0x000000041d047220 */ /* 0x000fc80000400000 */
[----:B------:R-:W-:Y:S01]  /*3850*/  FFMA R6, R4, R7, R11 ;  /* 0x0000000704067223 */ /* 0x000fe2000000000b */
[----:B------:R-:W-:Y:S04]  /*3860*/  BAR.SYNC.DEFER_BLOCKING 0x0 ;  /* 0x0000000000007b1d */ /* 0x000fe80000010000 */
[----:B------:R-:W-:-:S04]  /*3870*/  FSETP.GEU.AND P6, PT, R31, R6, PT ;  /* 0x000000061f00720b */ /* 0x000fc80003fce000 */
[C---:B------:R-:W-:Y:S02]  /*3880*/  FSEL R4, R31.reuse, R6, !P6 ;  /* 0x000000061f047208 */ /* 0x040fe40007000000 */
[----:B------:R-:W-:-:S04]  /*3890*/  FSETP.NAN.AND P6, PT, R31, R31, PT ;  /* 0x0000001f1f00720b */ /* 0x000fc80003fc8000 */
[----:B------:R-:W-:Y:S02]  /*38a0*/  @P4 FSEL R31, R31, R4, P6 ;  /* 0x000000041f1f4208 */ /* 0x000fe40003000000 */
[----:B------:R-:W-:-:S04]  /*38b0*/  FSETP.GT.AND P6, PT, R38, R6, PT ;  /* 0x000000062600720b */ /* 0x000fc80003fc4000 */
[C---:B------:R-:W-:Y:S02]  /*38c0*/  FSEL R5, R38.reuse, R6, P6 ;  /* 0x0000000626057208 */ /* 0x040fe40003000000 */
[----:B------:R-:W-:-:S04]  /*38d0*/  FSETP.NAN.AND P6, PT, R38, R38, PT ;  /* 0x000000262600720b */ /* 0x000fc80003fc8000 */
[----:B------:R-:W-:Y:S02]  /*38e0*/  @P4 FSEL R38, R38, R5, P6 ;  /* 0x0000000526264208 */ /* 0x000fe40003000000 */
[----:B------:R-:W-:-:S04]  /*38f0*/  FSETP.GT.AND P6, PT, R34, R57, PT ;  /* 0x000000392200720b */ /* 0x000fc80003fc4000 */
[C---:B------:R-:W-:Y:S02]  /*3900*/  FSEL R5, R34.reuse, R57, P6 ;  /* 0x0000003922057208 */ /* 0x040fe40003000000 */
[----:B------:R-:W-:-:S04]  /*3910*/  FSETP.NAN.AND P6, PT, R34, R34, PT ;  /* 0x000000222200720b */ /* 0x000fc80003fc8000 */
[----:B------:R-:W-:Y:S01]  /*3920*/  @P4 FSEL R34, R34, R5, P6 ;  /* 0x0000000522224208 */ /* 0x000fe20003000000 */
[----:B0-----:R-:W-:-:S04]  /*3930*/  IMAD.U32 R5, R13, 0x10000, RZ ;  /* 0x000100000d057824 */ /* 0x001fc800078e00ff */
[----:B------:R-:W-:-:S04]  /*3940*/  FADD R4, -R22, R5 ;  /* 0x0000000516047221 */ /* 0x000fc80000000100 */
[----:B------:R-:W-:-:S04]  /*3950*/  FMUL R4, R37, R4 ;  /* 0x0000000425047220 */ /* 0x000fc80000400000 */
[----:B------:R-:W-:-:S05]  /*3960*/  FFMA R10, R4, R49, R53 ;  /* 0x00000031040a7223 */ /* 0x000fca0000000035 */
[----:B------:R-:W-:Y:S01]  /*3970*/  FSETP.GEU.AND P6, PT, R45, R10, PT ;  /* 0x0000000a2d00720b */ /* 0x000fe20003fce000 */
[----:B------:R-:W-:-:S03]  /*3980*/  IMAD.U32 R5, R12, 0x10000, RZ ;  /* 0x000100000c057824 */ /* 0x000fc600078e00ff */
[C---:B------:R-:W-:Y:S02]  /*3990*/  FSEL R4, R45.reuse, R10, !P6 ;  /* 0x0000000a2d047208 */ /* 0x040fe40007000000 */
[----:B------:R-:W-:-:S04]  /*39a0*/  FSETP.NAN.AND P6, PT, R45, R45, PT ;  /* 0x0000002d2d00720b */ /* 0x000fc80003fc8000 */
[----:B------:R-:W-:Y:S01]  /*39b0*/  @P4 FSEL R45, R45, R4, P6 ;  /* 0x000000042d2d4208 */ /* 0x000fe20003000000 */
[----:B------:R-:W-:-:S04]  /*39c0*/  FADD R4, -R22, R5 ;  /* 0x0000000516047221 */ /* 0x000fc80000000100 */
[----:B------:R-:W-:-:S04]  /*39d0*/  FMUL R4, R37, R4 ;  /* 0x0000000425047220 */ /* 0x000fc80000400000 */
[----:B------:R-:W-:-:S05]  /*39e0*/  FFMA R15, R4, R15, R55 ;  /* 0x0000000f040f7223 */ /* 0x000fca0000000037 */
        /* <DEDUP_REMOVED lines=11> */
[----:B------:R-:W-:Y:S02]  /*3aa0*/  @P4 FSEL R39, R39, R4, P6 ;  /* 0x0000000427274208 */ /* 0x000fe40003000000 */
[----:B------:R-:W-:-:S05]  /*3ab0*/  PRMT R4, R13, 0x7632, R4 ;  /* 0x000076320d047816 */ /* 0x000fca0000000004 */
[----:B------:R-:W-:-:S04]  /*3ac0*/  IMAD.U32 R5, R4, 0x10000, RZ ;  /* 0x0001000004057824 */ /* 0x000fc800078e00ff */
[----:B------:R-:W-:-:S04]  /*3ad0*/  FADD R4, -R22, R5 ;  /* 0x0000000516047221 */ /* 0x000fc80000000100 */
[----:B------:R-:W-:-:S04]  /*3ae0*/  FMUL R4, R37, R4 ;  /* 0x0000000425047220 */ /* 0x000fc80000400000 */
[----:B------:R-:W-:-:S05]  /*3af0*/  FFMA R7, R4, R7, R11 ;  /* 0x0000000704077223 */ /* 0x000fca000000000b */
[-C--:B------:R-:W-:Y:S02]  /*3b00*/  FSETP.GEU.AND P6, PT, R44, R7.reuse, PT ;  /* 0x000000072c00720b */ /* 0x080fe40003fce000 */
[----:B------:R-:W-:Y:S02]  /*3b10*/  PRMT R4, R12, 0x7632, R4 ;  /* 0x000076320c047816 */ /* 0x000fe40000000004 */
[C---:B------:R-:W-:Y:S02]  /*3b20*/  FSEL R5, R44.reuse, R7, !P6 ;  /* 0x000000072c057208 */ /* 0x040fe40007000000 */
[----:B------:R-:W-:-:S04]  /*3b30*/  FSETP.NAN.AND P6, PT, R44, R44, PT ;  /* 0x0000002c2c00720b */ /* 0x000fc80003fc8000 */
[----:B------:R-:W-:Y:S01]  /*3b40*/  @P4 FSEL R44, R44, R5, P6 ;  /* 0x000000052c2c4208 */ /* 0x000fe20003000000 */
[----:B------:R-:W-:-:S04]  /*3b50*/  IMAD.U32 R5, R4, 0x10000, RZ ;  /* 0x0001000004057824 */ /* 0x000fc800078e00ff */
        /* <DEDUP_REMOVED lines=15> */
[----:B------:R-:W-:-:S04]  /*3c50*/  FSETP.GT.AND P6, PT, R23, R8, PT ;  /* 0x000000081700720b */ /* 0x000fc80003fc4000 */
[-C--:B------:R-:W-:Y:S02]  /*3c60*/  FSEL R12, R23, R8.reuse, P6 ;  /* 0x00000008170c7208 */ /* 0x080fe40003000000 */
[----:B------:R-:W-:Y:S02]  /*3c70*/  FSETP.GEU.AND P6, PT, R28, R59, PT ;  /* 0x0000003b1c00720b */ /* 0x000fe40003fce000 */
[----:B------:R-:W-:Y:S02]  /*3c80*/  F2FP.BF16.PACK_AB R14, R4, R15 ;  /* 0x0000000f040e723e */ /* 0x000fe400000010ff */
[----:B------:R-:W-:Y:S02]  /*3c90*/  FSEL R11, R28, R59, !P6 ;  /* 0x0000003b1c0b7208 */ /* 0x000fe40007000000 */
[----:B------:R-:W-:Y:S02]  /*3ca0*/  F2FP.BF16.PACK_AB R58, R57, R8 ;  /* 0x00000008393a723e */ /* 0x000fe400000010ff */
[----:B------:R-:W-:-:S02]  /*3cb0*/  F2FP.BF16.PACK_AB R15, R7, R10 ;  /* 0x0000000a070f723e */ /* 0x000fc400000010ff */
[----:B------:R-:W-:-:S03]  /*3cc0*/  F2FP.BF16.PACK_AB R59, R6, R59 ;  /* 0x0000003b063b723e */ /* 0x000fc600000010ff */
[----:B------:R-:W-:Y:S04]  /*3cd0*/  STS.64 [R27+0x1010], R14 ;  /* 0x0010100e1b007388 */ /* 0x000fe80000000a00 */
[----:B------:R-:W-:Y:S04]  /*3ce0*/  STS.64 [R27], R58 ;  /* 0x0000003a1b007388 */ /* 0x000fe80000000a00 */
[----:B------:R-:W-:Y:S06]  /*3cf0*/  BAR.SYNC.DEFER_BLOCKING 0x0 ;  /* 0x0000000000007b1d */ /* 0x000fec0000010000 */
[----:B------:R-:W0:Y:S01]  /*3d00*/  LDS.128 R4, [R26] ;  /* 0x000000001a047984 */ /* 0x000e220000000c00 */
[----:B------:R-:W-:-:S04]  /*3d10*/  IMAD.WIDE R8, R47, R20, c[0x0][0x1a8] ;  /* 0x00006a002f087625 */ /* 0x000fc800078e0214 */
[----:B------:R-:W-:Y:S01]  /*3d20*/  IMAD.MOV.U32 R10, RZ, RZ, 0x800 ;  /* 0x00000800ff0a7424 */ /* 0x000fe200078e00ff */
[----:B0-----:R0:W-:Y:S01]  /*3d30*/  @P5 STG.E.128 [R8.64], R4 ;  /* 0x0000000408005986 */ /* 0x0011e2000c101d04 */
[----:B------:R-:W-:-:S04]  /*3d40*/  FSETP.NAN.AND P5, PT, R28, R28, PT ;  /* 0x0000001c1c00720b */ /* 0x000fc80003fa8000 */
[----:B------:R-:W-:Y:S02]  /*3d50*/  @P4 FSEL R28, R28, R11, P5 ;  /* 0x0000000b1c1c4208 */ /* 0x000fe40002800000 */
[----:B------:R-:W-:-:S04]  /*3d60*/  FSETP.NAN.AND P5, PT, R23, R23, PT ;  /* 0x000000171700720b */ /* 0x000fc80003fa8000 */
[----:B------:R-:W-:Y:S02]  /*3d70*/  @P4 FSEL R23, R23, R12, P5 ;  /* 0x0000000c17174208 */ /* 0x000fe40002800000 */
[----:B------:R-:W-:Y:S01]  /*3d80*/  PLOP3.LUT P4, PT, PT, PT, UP0, 0x80, 0x0 ;  /* 0x000000000000781c */ /* 0x000fe20003f8f008 */
[----:B------:R-:W-:-:S12]  /*3d90*/  UPLOP3.LUT UP0, UPT, UPT, UPT, UPT, 0x40, 0x0 ;  /* 0x000000000000789c */ /* 0x000fd80003f0e870 */
[----:B0-----:R-:W-:Y:S05]  /*3da0*/  @P4 BRA `(.L_x_3) ;  /* 0xfffff54000004947 */ /* 0x001fea000383ffff */
[----:B------:R-:W-:Y:S01]  /*3db0*/  BAR.SYNC.DEFER_BLOCKING 0x0 ;  /* 0x0000000000007b1d */ /* 0x000fe20000010000 */
[C---:B------:R-:W-:Y:S01]  /*3dc0*/  FSETP.NAN.AND P1, PT, R32.reuse, R32, PT ;  /* 0x000000202000720b */ /* 0x040fe20003f28000 */
[----:B------:R-:W-:Y:S01]  /*3dd0*/  IMAD.MOV.U32 R12, RZ, RZ, 0x3e800000 ;  /* 0x3e800000ff0c7424 */ /* 0x000fe200078e00ff */
[-C--:B------:R-:W-:Y:S01]  /*3de0*/  FSETP.GEU.AND P4, PT, R32, R33.reuse, PT ;  /* 0x000000212000720b */ /* 0x080fe20003f8e000 */
[----:B------:R-:W-:Y:S01]  /*3df0*/  IMAD R19, R2, 0xc00, R25 ;  /* 0x00000c0002137824 */ /* 0x000fe200078e0219 */
[----:B------:R-:W-:Y:S02]  /*3e00*/  FSEL R33, R32, R33, P1 ;  /* 0x0000002120217208 */ /* 0x000fe40000800000 */
[----:B------:R-:W-:Y:S02]  /*3e10*/  FSETP.NAN.AND P1, PT, R36, R36, PT ;  /* 0x000000242400720b */ /* 0x000fe40003f28000 */
[----:B------:R-:W-:Y:S02]  /*3e20*/  FSEL R32, R32, R33, !P4 ;  /* 0x0000002120207208 */ /* 0x000fe40006000000 */
[----:B------:R-:W-:-:S02]  /*3e30*/  FSETP.GEU.AND P5, PT, R36, R43, PT ;  /* 0x0000002b2400720b */ /* 0x000fc40003fae000 */
[----:B------:R-:W-:Y:S02]  /*3e40*/  FSETP.GEU.AND P4, PT, R32, R28, PT ;  /* 0x0000001c2000720b */ /* 0x000fe40003f8e000 */
[----:B------:R-:W-:Y:S02]  /*3e50*/  FSEL R43, R36, R43, P1 ;  /* 0x0000002b242b7208 */ /* 0x000fe40000800000 */
[----:B------:R-:W-:Y:S02]  /*3e60*/  ISETP.GE.AND P6, PT, R0, 0x20, PT ;  /* 0x000000200000780c */ /* 0x000fe40003fc6270 */
[----:B------:R-:W-:Y:S02]  /*3e70*/  FSEL R36, R36, R43, !P5 ;  /* 0x0000002b24247208 */ /* 0x000fe40006800000 */
[----:B------:R-:W-:Y:S02]  /*3e80*/  FSETP.NAN.AND P5, PT, R32, R32, PT ;  /* 0x000000202000720b */ /* 0x000fe40003fa8000 */
[----:B------:R-:W-:-:S02]  /*3e90*/  FSETP.GEU.AND P1, PT, R36, R45, PT ;  /* 0x0000002d2400720b */ /* 0x000fc40003f2e000 */
[----:B------:R-:W-:Y:S02]  /*3ea0*/  LOP3.LUT R3, R3, 0x1, R0, 0xf8, !PT ;  /* 0x0000000103037812 */ /* 0x000fe400078ef800 */
[----:B------:R-:W-:Y:S02]  /*3eb0*/  @P4 FSEL R32, R32, R28, P5 ;  /* 0x0000001c20204208 */ /* 0x000fe40002800000 */
[----:B------:R-:W-:Y:S02]  /*3ec0*/  FSETP.NAN.AND P5, PT, R36, R36, PT ;  /* 0x000000242400720b */ /* 0x000fe40003fa8000 */
[----:B------:R-:W-:-:S05]  /*3ed0*/  FSETP.GEU.AND P4, PT, R32, R31, PT ;  /* 0x0000001f2000720b */ /* 0x000fca0003f8e000 */
[----:B------:R-:W-:Y:S02]  /*3ee0*/  @P1 FSEL R36, R36, R45, P5 ;  /* 0x0000002d24241208 */ /* 0x000fe40002800000 */
[----:B------:R-:W-:Y:S02]  /*3ef0*/  FSETP.NAN.AND P5, PT, R32, R32, PT ;  /* 0x000000202000720b */ /* 0x000fe40003fa8000 */
[----:B------:R-:W-:-:S04]  /*3f00*/  FSETP.GEU.AND P1, PT, R36, R44, PT ;  /* 0x0000002c2400720b */ /* 0x000fc80003f2e000 */
[----:B------:R-:W-:Y:S02]  /*3f10*/  @P4 FSEL R32, R32, R31, P5 ;  /* 0x0000001f20204208 */ /* 0x000fe40002800000 */
[----:B------:R-:W-:-:S03]  /*3f20*/  FSETP.NAN.AND P4, PT, R36, R36, PT ;  /* 0x000000242400720b */ /* 0x000fc60003f88000 */
[----:B------:R-:W0:Y:S04]  /*3f30*/  SHFL.BFLY PT, R5, R32, 0x10, 0x1f ;  /* 0x0e001f0020057f89 */ /* 0x000e2800000e0000 */
[----:B------:R-:W-:Y:S02]  /*3f40*/  @P1 FSEL R36, R36, R44, P4 ;  /* 0x0000002c24241208 */ /* 0x000fe40002000000 */
[----:B------:R-:W-:Y:S02]  /*3f50*/  FSETP.NAN.AND P4, PT, R32, R32, PT ;  /* 0x000000202000720b */ /* 0x000fe40003f88000 */
[----:B------:R-:W-:Y:S01]  /*3f60*/  FSETP.NAN.AND P1, PT, R36, R36, PT ;  /* 0x000000242400720b */ /* 0x000fe20003f28000 */
[----:B------:R-:W1:Y:S01]  /*3f70*/  SHFL.BFLY PT, R7, R36, 0x10, 0x1f ;  /* 0x0e001f0024077f89 */ /* 0x000e6200000e0000 */
[----:B0-----:R-:W-:-:S09]  /*3f80*/  FSETP.GEU.AND P5, PT, R32, R5, PT ;  /* 0x000000052000720b */ /* 0x001fd20003fae000 */
[----:B------:R-:W-:-:S05]  /*3f90*/  @!P4 FSEL R32, R32, R5, !P5 ;  /* 0x000000052020c208 */ /* 0x000fca0006800000 */
[----:B------:R-:W0:Y:S01]  /*3fa0*/  SHFL.BFLY PT, R5, R32, 0x8, 0x1f ;  /* 0x0d001f0020057f89 */ /* 0x000e2200000e0000 */
[----:B-1----:R-:W-:-:S04]  /*3fb0*/  FSETP.GEU.AND P4, PT, R36, R7, PT ;  /* 0x000000072400720b */ /* 0x002fc80003f8e000 */
[----:B------:R-:W-:Y:S02]  /*3fc0*/  @!P1 FSEL R36, R36, R7, !P4 ;  /* 0x0000000724249208 */ /* 0x000fe40006000000 */
[----:B------:R-:W-:-:S03]  /*3fd0*/  FSETP.NAN.AND P4, PT, R32, R32, PT ;  /* 0x000000202000720b */ /* 0x000fc60003f88000 */
[----:B------:R-:W1:Y:S01]  /*3fe0*/  SHFL.BFLY PT, R7, R36, 0x8, 0x1f ;  /* 0x0d001f0024077f89 */ /* 0x000e6200000e0000 */
[----:B0-----:R-:W-:Y:S02]  /*3ff0*/  FSETP.GEU.AND P5, PT, R32, R5, PT ;  /* 0x000000052000720b */ /* 0x001fe40003fae000 */
[----:B-1----:R-:W-:-:S11]  /*4000*/  FSETP.GEU.AND P1, PT, R36, R7, PT ;  /* 0x000000072400720b */ /* 0x002fd60003f2e000 */
[----:B------:R-:W-:Y:S02]  /*4010*/  @P5 FSEL R32, R32, R5, P4 ;  /* 0x0000000520205208 */ /* 0x000fe40002000000 */
[----:B------:R-:W-:-:S03]  /*4020*/  FSETP.NAN.AND P4, PT, R36, R36, PT ;  /* 0x000000242400720b */ /* 0x000fc60003f88000 */
[----:B------:R-:W0:Y:S01]  /*4030*/  SHFL.BFLY PT, R5, R32, 0x4, 0x1f ;  /* 0x0c801f0020057f89 */ /* 0x000e2200000e0000 */
[----:B------:R-:W-:Y:S02]  /*4040*/  @P1 FSEL R36, R36, R7, P4 ;  /* 0x0000000724241208 */ /* 0x000fe40002000000 */
        /* <DEDUP_REMOVED lines=16> */
[C---:B------:R-:W-:Y:S02]  /*4150*/  FSETP.NAN.AND P4, PT, R32.reuse, R32, PT ;  /* 0x000000202000720b */ /* 0x040fe40003f88000 */
[----:B------:R-:W-:Y:S01]  /*4160*/  FSETP.NAN.AND P1, PT, R23, R23, PT ;  /* 0x000000171700720b */ /* 0x000fe20003f28000 */
[----:B------:R-:W1:Y:S01]  /*4170*/  SHFL.BFLY PT, R7, R36, 0x1, 0x1f ;  /* 0x0c201f0024077f89 */ /* 0x000e6200000e0000 */
[----:B0-----:R-:W-:-:S13]  /*4180*/  FSETP.GEU.AND P5, PT, R32, R5, PT ;  /* 0x000000052000720b */ /* 0x001fda0003fae000 */
[----:B------:R-:W-:Y:S02]  /*4190*/  @P5 SEL R32, R32, R5, P4 ;  /* 0x0000000520205207 */ /* 0x000fe40002000000 */
[----:B-1----:R-:W-:Y:S02]  /*41a0*/  FSETP.GEU.AND P4, PT, R36, R7, PT ;  /* 0x000000072400720b */ /* 0x002fe40003f8e000 */
[CC--:B------:R-:W-:Y:S02]  /*41b0*/  FSETP.GT.AND P5, PT, R23.reuse, R34.reuse, PT ;  /* 0x000000221700720b */ /* 0x0c0fe40003fa4000 */
[C---:B------:R-:W-:Y:S02]  /*41c0*/  FSEL R34, R23.reuse, R34, P1 ;  /* 0x0000002217227208 */ /* 0x040fe40000800000 */
[----:B------:R-:W-:Y:S02]  /*41d0*/  SHF.R.U32.HI R5, RZ, 0x3, R0 ;  /* 0x00000003ff057819 */ /* 0x000fe40000011600 */
[----:B------:R-:W-:-:S02]  /*41e0*/  FSEL R23, R23, R34, P5 ;  /* 0x0000002217177208 */ /* 0x000fc40002800000 */
[C---:B------:R-:W-:Y:S02]  /*41f0*/  FSETP.NAN.AND P5, PT, R36.reuse, R36, PT ;  /* 0x000000242400720b */ /* 0x040fe40003fa8000 */
[----:B------:R-:W-:Y:S02]  /*4200*/  LOP3.LUT R13, R5, 0x3c, RZ, 0xc0, !PT ;  /* 0x0000003c050d7812 */ /* 0x000fe400078ec0ff */
[----:B------:R-:W-:Y:S02]  /*4210*/  @P4 SEL R36, R36, R7, P5 ;  /* 0x0000000724244207 */ /* 0x000fe40002800000 */
[----:B------:R-:W-:Y:S01]  /*4220*/  FSETP.NAN.AND P1, PT, R39, R39, PT ;  /* 0x000000272700720b */ /* 0x000fe20003f28000 */
[----:B------:R-:W-:Y:S01]  /*4230*/  @!P2 STS [R13], R32 ;  /* 0x000000200d00a388 */ /* 0x000fe20000000800 */
[----:B------:R-:W-:Y:S02]  /*4240*/  FSETP.GT.AND P4, PT, R23, R35, PT ;  /* 0x000000231700720b */ /* 0x000fe40003f84000 */
[CC--:B------:R-:W-:Y:S01]  /*4250*/  FSEL R6, R39.reuse, R40.reuse, P1 ;  /* 0x0000002827067208 */ /* 0x0c0fe20000800000 */
[----:B------:R-:W-:Y:S04]  /*4260*/  @!P2 STS [R13+0x40], R36 ;  /* 0x000040240d00a388 */ /* 0x000fe80000000800 */
[----:B------:R-:W-:Y:S01]  /*4270*/  BAR.SYNC.DEFER_BLOCKING 0x0 ;  /* 0x0000000000007b1d */ /* 0x000fe20000010000 */
[----:B------:R-:W-:-:S02]  /*4280*/  FSETP.GT.AND P1, PT, R39, R40, PT ;  /* 0x000000282700720b */ /* 0x000fc40003f24000 */
[----:B------:R-:W-:Y:S02]  /*4290*/  FSETP.NAN.AND P5, PT, R23, R23, PT ;  /* 0x000000171700720b */ /* 0x000fe40003fa8000 */
[----:B------:R-:W-:Y:S02]  /*42a0*/  FSEL R6, R39, R6, P1 ;  /* 0x0000000627067208 */ /* 0x000fe40000800000 */
[----:B------:R-:W-:Y:S02]  /*42b0*/  @!P4 FSEL R23, R23, R35, P5 ;  /* 0x000000231717c208 */ /* 0x000fe40002800000 */
[C---:B------:R-:W-:Y:S02]  /*42c0*/  FSETP.GT.AND P1, PT, R6.reuse, R41, PT ;  /* 0x000000290600720b */ /* 0x040fe40003f24000 */
[----:B------:R-:W-:Y:S02]  /*42d0*/  FSETP.GT.AND P4, PT, R23, R38, PT ;  /* 0x000000261700720b */ /* 0x000fe40003f84000 */
[----:B------:R-:W-:-:S09]  /*42e0*/  FSETP.NAN.AND P5, PT, R6, R6, PT ;  /* 0x000000060600720b */ /* 0x000fd20003fa8000 */
[----:B------:R-:W-:Y:S01]  /*42f0*/  @!P1 FSEL R6, R6, R41, P5 ;  /* 0x0000002906069208 */ /* 0x000fe20002800000 */
[----:B------:R-:W-:Y:S01]  /*4300*/  @!P6 LDS R4, [R0.X4] ;  /* 0x000000000004e984 */ /* 0x000fe20000004800 */
[C---:B------:R-:W-:Y:S02]  /*4310*/  FSETP.NAN.AND P5, PT, R23.reuse, R23, PT ;  /* 0x000000171700720b */ /* 0x040fe40003fa8000 */
[C---:B------:R-:W-:Y:S02]  /*4320*/  FSETP.GT.AND P1, PT, R6.reuse, R42, PT ;  /* 0x0000002a0600720b */ /* 0x040fe40003f24000 */
[----:B------:R-:W-:Y:S02]  /*4330*/  @!P4 FSEL R23, R23, R38, P5 ;  /* 0x000000261717c208 */ /* 0x000fe40002800000 */
[C---:B------:R-:W-:Y:S02]  /*4340*/  FSETP.NAN.AND P4, PT, R6.reuse, R6, PT ;  /* 0x000000060600720b */ /* 0x040fe40003f88000 */
[----:B------:R-:W-:Y:S01]  /*4350*/  FSETP.NAN.AND P5, PT, R23, R23, PT ;  /* 0x000000171700720b */ /* 0x000fe20003fa8000 */
[----:B------:R-:W0:Y:S06]  /*4360*/  SHFL.BFLY PT, R8, R23, 0x10, 0x1f ;  /* 0x0e001f0017087f89 */ /* 0x000e2c00000e0000 */
[----:B------:R-:W-:-:S04]  /*4370*/  @!P1 FSEL R6, R6, R42, P4 ;  /* 0x0000002a06069208 */ /* 0x000fc80002000000 */
[----:B------:R-:W-:Y:S01]  /*4380*/  FSETP.NAN.AND P1, PT, R6, R6, PT ;  /* 0x000000060600720b */ /* 0x000fe20003f28000 */
[----:B------:R-:W1:Y:S01]  /*4390*/  SHFL.BFLY PT, R7, R6, 0x10, 0x1f ;  /* 0x0e001f0006077f89 */ /* 0x000e6200000e0000 */
[----:B0-----:R-:W-:-:S04]  /*43a0*/  FSETP.GT.AND P4, PT, R23, R8, PT ;  /* 0x000000081700720b */ /* 0x001fc80003f84000 */
[----:B------:R-:W-:Y:S01]  /*43b0*/  @!P5 FSEL R23, R23, R8, P4 ;  /* 0x000000081717d208 */ /* 0x000fe20002000000 */
[----:B------:R-:W0:Y:S04]  /*43c0*/  SHFL.BFLY PT, R5, R4, 0x8, 0x1f ;  /* 0x0d001f0004057f89 */ /* 0x000e2800000e0000 */
[----:B------:R-:W2:Y:S01]  /*43d0*/  SHFL.BFLY PT, R8, R23, 0x8, 0x1f ;  /* 0x0d001f0017087f89 */ /* 0x000ea200000e0000 */
[----:B-1----:R-:W-:-:S04]  /*43e0*/  FSETP.GT.AND P5, PT, R6, R7, PT ;  /* 0x000000070600720b */ /* 0x002fc80003fa4000 */
[----:B------:R-:W-:Y:S02]  /*43f0*/  @!P1 FSEL R6, R6, R7, P5 ;  /* 0x0000000706069208 */ /* 0x000fe40002800000 */
[C---:B------:R-:W-:Y:S02]  /*4400*/  FSETP.NAN.AND P1, PT, R4.reuse, R4, PT ;  /* 0x000000040400720b */ /* 0x040fe40003f28000 */
[----:B------:R-:W-:Y:S01]  /*4410*/  FSETP.NAN.AND P5, PT, R23, R23, PT ;  /* 0x000000171700720b */ /* 0x000fe20003fa8000 */
[----:B------:R-:W1:Y:S01]  /*4420*/  SHFL.BFLY PT, R7, R6, 0x8, 0x1f ;  /* 0x0d001f0006077f89 */ /* 0x000e6200000e0000 */
[----:B0-----:R-:W-:-:S04]  /*4430*/  FSETP.GEU.AND P4, PT, R4, R5, PT ;  /* 0x000000050400720b */ /* 0x001fc80003f8e000 */
[C---:B------:R-:W-:Y:S02]  /*4440*/  FSEL R5, R4.reuse, R5, !P4 ;  /* 0x0000000504057208 */ /* 0x040fe40006000000 */
[----:B--2---:R-:W-:Y:S02]  /*4450*/  FSETP.GT.AND P4, PT, R23, R8, PT ;  /* 0x000000081700720b */ /* 0x004fe40003f84000 */
[----:B------:R-:W-:-:S05]  /*4460*/  FSEL R5, R4, R5, P1 ;  /* 0x0000000504057208 */ /* 0x000fca0000800000 */
[----:B------:R-:W0:Y:S01]  /*4470*/  SHFL.BFLY PT, R4, R5, 0x4, 0x1f ;  /* 0x0c801f0005047f89 */ /* 0x000e2200000e0000 */
[----:B-1----:R-:W-:-:S05]  /*4480*/  FSETP.GT.AND P1, PT, R6, R7, PT ;  /* 0x000000070600720b */ /* 0x002fca0003f24000 */
[----:B------:R-:W-:Y:S02]  /*4490*/  @!P4 FSEL R23, R23, R8, P5 ;  /* 0x000000081717c208 */ /* 0x000fe40002800000 */
[----:B------:R-:W-:-:S03]  /*44a0*/  FSETP.NAN.AND P5, PT, R6, R6, PT ;  /* 0x000000060600720b */ /* 0x000fc60003fa8000 */
[----:B------:R-:W1:Y:S03]  /*44b0*/  SHFL.BFLY PT, R8, R23, 0x4, 0x1f ;  /* 0x0c801f0017087f89 */ /* 0x000e6600000e0000 */
[----:B------:R-:W-:Y:S02]  /*44c0*/  @!P1 FSEL R6, R6, R7, P5 ;  /* 0x0000000706069208 */ /* 0x000fe40002800000 */
[----:B------:R-:W-:Y:S02]  /*44d0*/  FSETP.NAN.AND P1, PT, R5, R5, PT ;  /* 0x000000050500720b */ /* 0x000fe40003f28000 */
[----:B------:R-:W-:Y:S01]  /*44e0*/  FSETP.NAN.AND P5, PT, R23, R23, PT ;  /* 0x000000171700720b */ /* 0x000fe20003fa8000 */
[----:B------:R-:W2:Y:S01]  /*44f0*/  SHFL.BFLY PT, R7, R6, 0x4, 0x1f ;  /* 0x0c801f0006077f89 */ /* 0x000ea200000e0000 */
[----:B0-----:R-:W-:-:S13]  /*4500*/  FSETP.GEU.AND P4, PT, R5, R4, PT ;  /* 0x000000040500720b */ /* 0x001fda0003f8e000 */
[----:B------:R-:W-:Y:S02]  /*4510*/  @P4 FSEL R5, R5, R4, P1 ;  /* 0x0000000405054208 */ /* 0x000fe40000800000 */
[----:B-1----:R-:W-:-:S03]  /*4520*/  FSETP.GT.AND P4, PT, R23, R8, PT ;  /* 0x000000081700720b */ /* 0x002fc60003f84000 */
[----:B------:R-:W0:Y:S01]  /*4530*/  SHFL.BFLY PT, R4, R5, 0x2, 0x1f ;  /* 0x0c401f0005047f89 */ /* 0x000e2200000e0000 */
[----:B--2---:R-:W-:-:S09]  /*4540*/  FSETP.GT.AND P1, PT, R6, R7, PT ;  /* 0x000000070600720b */ /* 0x004fd20003f24000 */
[----:B------:R-:W-:Y:S02]  /*4550*/  @!P4 FSEL R23, R23, R8, P5 ;  /* 0x000000081717c208 */ /* 0x000fe40002800000 */
[----:B------:R-:W-:-:S03]  /*4560*/  FSETP.NAN.AND P5, PT, R6, R6, PT ;  /* 0x000000060600720b */ /* 0x000fc60003fa8000 */
[----:B------:R-:W1:Y:S01]  /*4570*/  SHFL.BFLY PT, R8, R23, 0x2, 0x1f ;  /* 0x0c401f0017087f89 */ /* 0x000e6200000e0000 */
        /* <DEDUP_REMOVED lines=10> */
[----:B------:R-:W-:-:S04]  /*4620*/  FSETP.NAN.AND P5, PT, R6, R6, PT ;  /* 0x000000060600720b */ /* 0x000fc80003fa8000 */
[----:B------:R-:W-:Y:S02]  /*4630*/  @!P1 FSEL R6, R6, R7, P5 ;  /* 0x0000000706069208 */ /* 0x000fe40002800000 */
[----:B------:R-:W-:Y:S02]  /*4640*/  FSETP.NAN.AND P1, PT, R5, R5, PT ;  /* 0x000000050500720b */ /* 0x000fe40003f28000 */
[----:B------:R-:W-:Y:S01]  /*4650*/  FSETP.NAN.AND P5, PT, R23, R23, PT ;  /* 0x000000171700720b */ /* 0x000fe20003fa8000 */
[----:B------:R-:W-:Y:S01]  /*4660*/  IMAD.MOV.U32 R8, RZ, RZ, R6 ;  /* 0x000000ffff087224 */ /* 0x000fe200078e0006 */
[----:B0-----:R-:W-:-:S04]  /*4670*/  FSETP.GEU.AND P4, PT, R5, R4, PT ;  /* 0x000000040500720b */ /* 0x001fc80003f8e000 */
[----:B------:R-:W0:Y:S09]  /*4680*/  SHFL.BFLY PT, R11, R8, 0x1, 0x1f ;  /* 0x0c201f00080b7f89 */ /* 0x000e3200000e0000 */
[----:B------:R-:W-:Y:S02]  /*4690*/  @P4 SEL R5, R5, R4, P1 ;  /* 0x0000000405054207 */ /* 0x000fe40000800000 */
[----:B------:R-:W1:Y:S04]  /*46a0*/  SHFL.BFLY PT, R4, R23, 0x1, 0x1f ;  /* 0x0c201f0017047f89 */ /* 0x000e6800000e0000 */
[----:B------:R-:W-:Y:S04]  /*46b0*/  @P3 STS [R0.X4], R5 ;  /* 0x0000000500003388 */ /* 0x000fe80000004800 */
[----:B------:R-:W-:Y:S01]  /*46c0*/  BAR.SYNC.DEFER_BLOCKING 0x0 ;  /* 0x0000000000007b1d */ /* 0x000fe20000010000 */
[----:B0-----:R-:W-:-:S02]  /*46d0*/  FSETP.GT.AND P1, PT, R8, R11, PT ;  /* 0x0000000b0800720b */ /* 0x001fc40003f24000 */
[----:B-1----:R-:W-:-:S03]  /*46e0*/  FSETP.GT.AND P4, PT, R23, R4, PT ;  /* 0x000000041700720b */ /* 0x002fc60003f84000 */
[----:B------:R-:W-:Y:S04]  /*46f0*/  LDS R6, [RZ] ;  /* 0x00000000ff067984 */ /* 0x000fe80000000800 */
[----:B------:R-:W0:Y:S06]  /*4700*/  LDS R7, [0x40] ;  /* 0x00004000ff077984 */ /* 0x000e2c0000000800 */
[----:B------:R-:W-:-:S02]  /*4710*/  @!P4 SEL R23, R23, R4, P5 ;  /* 0x000000041717c207 */ /* 0x000fc40002800000 */
[----:B------:R-:W-:Y:S01]  /*4720*/  LOP3.LUT R4, R0, 0x1, RZ, 0xc0, !PT ;  /* 0x0000000100047812 */ /* 0x000fe200078ec0ff */
[----:B------:R-:W-:Y:S01]  /*4730*/  BAR.SYNC.DEFER_BLOCKING 0x0 ;  /* 0x0000000000007b1d */ /* 0x000fe20000010000 */
[----:B------:R-:W-:-:S04]  /*4740*/  FSETP.NAN.AND P4, PT, R8, R8, PT ;  /* 0x000000080800720b */ /* 0x000fc80003f88000 */
[----:B------:R-:W-:Y:S01]  /*4750*/  @!P1 SEL R8, R8, R11, P4 ;  /* 0x0000000b08089207 */ /* 0x000fe20002000000 */
[----:B0-----:R-:W-:Y:S04]  /*4760*/  STS.64 [RZ], R6 ;  /* 0x00000006ff007388 */ /* 0x001fe80000000a00 */
[----:B------:R-:W-:Y:S06]  /*4770*/  BAR.SYNC.DEFER_BLOCKING 0x0 ;  /* 0x0000000000007b1d */ /* 0x000fec0000010000 */
[----:B------:R-:W-:Y:S04]  /*4780*/  LDS R5, [R4.X4] ;  /* 0x0000000004057984 */ /* 0x000fe80000004800 */
[----:B------:R-:W-:Y:S06]  /*4790*/  BAR.SYNC.DEFER_BLOCKING 0x0 ;  /* 0x0000000000007b1d */ /* 0x000fec0000010000 */
[----:B------:R-:W-:Y:S04]  /*47a0*/  @!P2 STS [R13], R23 ;  /* 0x000000170d00a388 */ /* 0x000fe80000000800 */
[----:B------:R-:W-:Y:S04]  /*47b0*/  @!P2 STS [R13+0x40], R8 ;  /* 0x000040080d00a388 */ /* 0x000fe80000000800 */
[----:B------:R-:W-:Y:S06]  /*47c0*/  BAR.SYNC.DEFER_BLOCKING 0x0 ;  /* 0x0000000000007b1d */ /* 0x000fec0000010000 */
[----:B------:R-:W0:Y:S04]  /*47d0*/  @!P6 LDS R9, [R0.X4] ;  /* 0x000000000009e984 */ /* 0x000e280000004800 */
[----:B0-----:R-:W0:Y:S01]  /*47e0*/  SHFL.BFLY PT, R10, R9, 0x8, 0x1f ;  /* 0x0d001f00090a7f89 */ /* 0x001e2200000e0000 */
[----:B------:R-:W-:-:S02]  /*47f0*/  FSETP.NAN.AND P2, PT, R9, R9, PT ;  /* 0x000000090900720b */ /* 0x000fc40003f48000 */
[----:B0-----:R-:W-:-:S04]  /*4800*/  FSETP.GT.AND P1, PT, R9, R10, PT ;  /* 0x0000000a0900720b */ /* 0x001fc80003f24000 */
[----:B------:R-:W-:-:S04]  /*4810*/  FSEL R10, R9, R10, P1 ;  /* 0x0000000a090a7208 */ /* 0x000fc80000800000 */
[----:B------:R-:W-:-:S04]  /*4820*/  FSEL R11, R9, R10, P2 ;  /* 0x0000000a090b7208 */ /* 0x000fc80001000000 */
[C---:B------:R-:W-:Y:S01]  /*4830*/  FSETP.NAN.AND P2, PT, R11.reuse, R11, PT ;  /* 0x0000000b0b00720b */ /* 0x040fe20003f48000 */
[----:B------:R-:W0:Y:S02]  /*4840*/  SHFL.BFLY PT, R10, R11, 0x4, 0x1f ;  /* 0x0c801f000b0a7f89 */ /* 0x000e2400000e0000 */
[----:B0-----:R-:W-:-:S13]  /*4850*/  FSETP.GT.AND P1, PT, R11, R10, PT ;  /* 0x0000000a0b00720b */ /* 0x001fda0003f24000 */
[----:B------:R-:W-:-:S04]  /*4860*/  @!P1 FSEL R11, R11, R10, P2 ;  /* 0x0000000a0b0b9208 */ /* 0x000fc80001000000 */
[C---:B------:R-:W-:Y:S01]  /*4870*/  FSETP.NAN.AND P2, PT, R11.reuse, R11, PT ;  /* 0x0000000b0b00720b */ /* 0x040fe20003f48000 */
[----:B------:R-:W0:Y:S02]  /*4880*/  SHFL.BFLY PT, R8, R11, 0x2, 0x1f ;  /* 0x0c401f000b087f89 */ /* 0x000e2400000e0000 */
[----:B0-----:R-:W-:-:S13]  /*4890*/  FSETP.GT.AND P1, PT, R11, R8, PT ;  /* 0x000000080b00720b */ /* 0x001fda0003f24000 */
[----:B------:R-:W-:-:S04]  /*48a0*/  @!P1 FSEL R11, R11, R8, P2 ;  /* 0x000000080b0b9208 */ /* 0x000fc80001000000 */
[C---:B------:R-:W-:Y:S01]  /*48b0*/  FSETP.NAN.AND P2, PT, R11.reuse, R11, PT ;  /* 0x0000000b0b00720b */ /* 0x040fe20003f48000 */
[----:B------:R-:W0:Y:S02]  /*48c0*/  SHFL.BFLY PT, R8, R11, 0x1, 0x1f ;  /* 0x0c201f000b087f89 */ /* 0x000e2400000e0000 */
[----:B0-----:R-:W-:-:S13]  /*48d0*/  FSETP.GT.AND P1, PT, R11, R8, PT ;  /* 0x000000080b00720b */ /* 0x001fda0003f24000 */
[----:B------:R-:W-:Y:S02]  /*48e0*/  @!P1 SEL R11, R11, R8, P2 ;  /* 0x000000080b0b9207 */ /* 0x000fe40001000000 */
[C---:B------:R-:W-:Y:S02]  /*48f0*/  FSETP.GE.AND P1, PT, R6.reuse, RZ, PT ;  /* 0x000000ff0600720b */ /* 0x040fe40003f26000 */
[C---:B------:R-:W-:Y:S01]  /*4900*/  FSETP.GE.AND P2, PT, R7.reuse, RZ, PT ;  /* 0x000000ff0700720b */ /* 0x040fe20003f46000 */
[----:B------:R-:W-:Y:S01]  /*4910*/  @P3 STS [R0.X4], R11 ;  /* 0x0000000b00003388 */ /* 0x000fe20000004800 */
[----:B------:R-:W-:Y:S02]  /*4920*/  FSEL R6, R6, RZ, !P1 ;  /* 0x000000ff06067208 */ /* 0x000fe40004800000 */
[----:B------:R-:W-:Y:S01]  /*4930*/  FSEL R7, R7, RZ, !P2 ;  /* 0x000000ff07077208 */ /* 0x000fe20005000000 */
[----:B------:R-:W-:Y:S02]  /*4940*/  BAR.SYNC.DEFER_BLOCKING 0x0 ;  /* 0x0000000000007b1d */ /* 0x000fe40000010000 */
[----:B------:R-:W-:-:S02]  /*4950*/  FADD R6, RZ, -R6 ;  /* 0x80000006ff067221 */ /* 0x000fc40000000000 */
[----:B------:R-:W-:-:S03]  /*4960*/  FADD R7, RZ, -R7 ;  /* 0x80000007ff077221 */ /* 0x000fc60000000000 */
[----:B------:R-:W-:Y:S02]  /*4970*/  FSETP.NAN.AND P2, PT, R6, R6, PT ;  /* 0x000000060600720b */ /* 0x000fe40003f48000 */
[----:B------:R-:W-:Y:S01]  /*4980*/  FSETP.NAN.AND P3, PT, R7, R7, PT ;  /* 0x000000070700720b */ /* 0x000fe20003f68000 */
[----:B------:R-:W0:Y:S04]  /*4990*/  LDS R8, [RZ] ;  /* 0x00000000ff087984 */ /* 0x000e280000000800 */
[----:B------:R-:W1:Y:S04]  /*49a0*/  LDS R9, [0x40] ;  /* 0x00004000ff097984 */ /* 0x000e680000000800 */
[----:B------:R-:W-:Y:S01]  /*49b0*/  BAR.SYNC.DEFER_BLOCKING 0x0 ;  /* 0x0000000000007b1d */ /* 0x000fe20000010000 */
[----:B0-----:R-:W-:-:S05]  /*49c0*/  FSETP.GTU.AND P1, PT, R8, RZ, PT ;  /* 0x000000ff0800720b */ /* 0x001fca0003f2c000 */
[----:B-1----:R0:W-:Y:S01]  /*49d0*/  STS.64 [RZ], R8 ;  /* 0x00000008ff007388 */ /* 0x0021e20000000a00 */
[----:B------:R-:W-:-:S03]  /*49e0*/  FSEL R11, R8, RZ, P1 ;  /* 0x000000ff080b7208 */ /* 0x000fc60000800000 */
[----:B------:R-:W-:Y:S01]  /*49f0*/  BAR.SYNC.DEFER_BLOCKING 0x0 ;  /* 0x0000000000007b1d */ /* 0x000fe20000010000 */
[C---:B------:R-:W-:Y:S02]  /*4a00*/  FSETP.GTU.AND P4, PT, R9.reuse, RZ, PT ;  /* 0x000000ff0900720b */ /* 0x040fe40003f8c000 */
[CC--:B------:R-:W-:Y:S02]  /*4a10*/  FSETP.GT.AND P1, PT, R6.reuse, R11.reuse, PT ;  /* 0x0000000b0600720b */ /* 0x0c0fe40003f24000 */
[----:B------:R-:W-:Y:S01]  /*4a20*/  FSEL R10, R9, RZ, P4 ;  /* 0x000000ff090a7208 */ /* 0x000fe20002000000 */
[----:B0-----:R-:W-:Y:S01]  /*4a30*/  IMAD.WIDE R8, R3, R20, c[0x0][0x1b0] ;  /* 0x00006c0003087625 */ /* 0x001fe200078e0214 */
[----:B------:R-:W-:Y:S02]  /*4a40*/  @!P2 FSEL R6, R6, R11, P1 ;  /* 0x0000000b0606a208 */ /* 0x000fe40000800000 */
[----:B------:R-:W-:-:S03]  /*4a50*/  FSETP.GT.AND P1, PT, R7, R10, PT ;  /* 0x0000000a0700720b */ /* 0x000fc60003f24000 */
[----:B------:R-:W-:Y:S01]  /*4a60*/  FMUL R6, R6, 0.0078740157186985015869 ;  /* 0x3c01020406067820 */ /* 0x000fe20000400000 */
[----:B------:R-:W-:Y:S01]  /*4a70*/  @!P3 FSEL R7, R7, R10, P1 ;  /* 0x0000000a0707b208 */ /* 0x000fe20000800000 */
[----:B------:R-:W-:-:S03]  /*4a80*/  IMAD.WIDE R10, R3, R20, c[0x0][0x1b8] ;  /* 0x00006e00030a7625 */ /* 0x000fc600078e0214 */
[C---:B------:R-:W-:Y:S01]  /*4a90*/  FSETP.GT.AND P1, PT, R6.reuse, 9.9999997473787516356e-06, PT ;  /* 0x3727c5ac0600780b */ /* 0x040fe20003f24000 */
[----:B------:R-:W-:Y:S01]  /*4aa0*/  FMUL R7, R7, 0.0078740157186985015869 ;  /* 0x3c01020407077820 */ /* 0x000fe20000400000 */
[----:B------:R-:W-:-:S04]  /*4ab0*/  FSETP.NAN.AND P2, PT, R6, R6, PT ;  /* 0x000000060600720b */ /* 0x000fc80003f48000 */
[C---:B------:R-:W-:Y:S01]  /*4ac0*/  FSETP.GT.AND P3, PT, R7.reuse, 9.9999997473787516356e-06, PT ;  /* 0x3727c5ac0700780b */ /* 0x040fe20003f64000 */
[----:B------:R-:W0:Y:S06]  /*4ad0*/  LDS R4, [R4.X4] ;  /* 0x0000000004047984 */ /* 0x000e2c0000004800 */
[----:B------:R-:W-:Y:S02]  /*4ae0*/  @!P1 FSEL R6, R6, 9.9999997473787516356e-06, P2 ;  /* 0x3727c5ac06069808 */ /* 0x000fe40001000000 */
[----:B------:R-:W-:Y:S02]  /*4af0*/  FSETP.NAN.AND P1, PT, R7, R7, PT ;  /* 0x000000070700720b */ /* 0x000fe40003f28000 */
[----:B------:R-:W-:-:S02]  /*4b00*/  FSETP.GT.AND P2, PT, |R6|, 8.50705917302346158658e+37, PT ;  /* 0x7e8000000600780b */ /* 0x000fc40003f44200 */
[----:B------:R-:W-:Y:S02]  /*4b10*/  @!P3 FSEL R7, R7, 9.9999997473787516356e-06, P1 ;  /* 0x3727c5ac0707b808 */ /* 0x000fe40000800000 */
[----:B------:R-:W-:Y:S02]  /*4b20*/  LOP3.LUT P1, RZ, R0, 0x1fe, RZ, 0xc0, !PT ;  /* 0x000001fe00ff7812 */ /* 0x000fe4000782c0ff */
[C---:B------:R-:W-:Y:S02]  /*4b30*/  FSETP.GT.AND P3, PT, |R7|.reuse, 8.50705917302346158658e+37, PT ;  /* 0x7e8000000700780b */ /* 0x040fe40003f64200 */
[C---:B------:R-:W-:Y:S02]  /*4b40*/  FSETP.GEU.AND P4, PT, |R6|.reuse, 1.175494350822287508e-38, PT ;  /* 0x008000000600780b */ /* 0x040fe40003f8e200 */
[----:B------:R-:W-:Y:S02]  /*4b50*/  FSETP.GEU.AND P5, PT, |R7|, 1.175494350822287508e-38, PT ;  /* 0x008000000700780b */ /* 0x000fe40003fae200 */
[----:B------:R-:W-:Y:S01]  /*4b60*/  ISETP.LT.AND P1, PT, R3, 0xe10, !P1 ;  /* 0x00000e100300780c */ /* 0x000fe20004f21270 */
[----:B------:R-:W-:-:S06]  /*4b70*/  @P2 FMUL R6, R6, 0.25 ;  /* 0x3e80000006062820 */ /* 0x000fcc0000400000 */
[----:B------:R-:W-:Y:S02]  /*4b80*/  @P3 FMUL R7, R7, 0.25 ;  /* 0x3e80000007073820 */ /* 0x000fe40000400000 */
[----:B------:R-:W-:Y:S02]  /*4b90*/  @!P4 FMUL R6, R6, 16777216 ;  /* 0x4b8000000606c820 */ /* 0x000fe40000400000 */
[----:B------:R-:W-:-:S04]  /*4ba0*/  @!P5 FMUL R7, R7, 16777216 ;  /* 0x4b8000000707d820 */ /* 0x000fc80000400000 */
[----:B------:R-:W1:Y:S01]  /*4bb0*/  MUFU.RCP R6, R6 ;  /* 0x0000000600067308 */ /* 0x000e620000001000 */
[----:B0-----:R-:W-:Y:S02]  /*4bc0*/  F2FP.BF16.PACK_AB R4, R4, R5 ;  /* 0x000000050404723e */ /* 0x001fe400000010ff */
[----:B------:R-:W-:Y:S02]  /*4bd0*/  FSEL R5, R12, 1, P2 ;  /* 0x3f8000000c057808 */ /* 0x000fe40001000000 */
[----:B------:R-:W-:Y:S01]  /*4be0*/  PRMT R13, R4, 0x7632, R13 ;  /* 0x00007632040d7816 */ /* 0x000fe2000000000d */
[----:B------:R0:W-:Y:S02]  /*4bf0*/  @P1 STG.E.U16 [R8.64], R4 ;  /* 0x0000000408001986 */ /* 0x0001e4000c101504 */
[----:B------:R-:W2:Y:S01]  /*4c00*/  MUFU.RCP R7, R7 ;  /* 0x0000000700077308 */ /* 0x000ea20000001000 */
[----:B------:R-:W-:Y:S01]  /*4c10*/  FSEL R12, R12, 1, P3 ;  /* 0x3f8000000c0c7808 */ /* 0x000fe20001800000 */
[----:B------:R-:W-:Y:S01]  /*4c20*/  @!P4 FMUL R5, R5, 16777216 ;  /* 0x4b8000000505c820 */ /* 0x000fe20000400000 */
[----:B------:R3:W-:Y:S03]  /*4c30*/  @P1 STG.E.U16 [R10.64], R13 ;  /* 0x0000000d0a001986 */ /* 0x0007e6000c101504 */
[----:B------:R-:W-:Y:S01]  /*4c40*/  @!P5 FMUL R12, R12, 16777216 ;  /* 0x4b8000000c0cd820 */ /* 0x000fe20000400000 */
[----:B-1----:R-:W-:Y:S01]  /*4c50*/  FMUL R0, R6, R5 ;  /* 0x0000000506007220 */ /* 0x002fe20000400000 */
[----:B------:R-:W-:Y:S01]  /*4c60*/  BAR.SYNC.DEFER_BLOCKING 0x0 ;  /* 0x0000000000007b1d */ /* 0x000fe20000010000 */
[----:B0-----:R-:W-:Y:S01]  /*4c70*/  CS2R R4, SRZ ;  /* 0x0000000000047805 */ /* 0x001fe2000001ff00 */
[----:B--2---:R-:W-:Y:S01]  /*4c80*/  FMUL R3, R7, R12 ;  /* 0x0000000c07037220 */ /* 0x004fe20000400000 */
[----:B---3--:R-:W-:Y:S01]  /*4c90*/  IMAD.WIDE R12, R19, R20, c[0x0][0x1a8] ;  /* 0x00006a00130c7625 */ /* 0x008fe200078e0214 */
[----:B------:R-:W-:-:S02]  /*4ca0*/  CS2R R6, SRZ ;  /* 0x0000000000067805 */ /* 0x000fc4000001ff00 */
[----:B------:R-:W-:Y:S04]  /*4cb0*/  STS [RZ], R0 ;  /* 0x00000000ff007388 */ /* 0x000fe80000000800 */
[----:B------:R0:W-:Y:S04]  /*4cc0*/  STS [0x8], R3 ;  /* 0x00000803ff007388 */ /* 0x0001e80000000800 */
[----:B------:R-:W-:Y:S06]  /*4cd0*/  BAR.SYNC.DEFER_BLOCKING 0x0 ;  /* 0x0000000000007b1d */ /* 0x000fec0000010000 */
[----:B------:R-:W2:Y:S04]  /*4ce0*/  @!P0 LDG.E.EF.128 R4, [R12.64] ;  /* 0x000000040c048981 */ /* 0x000ea8000c0e1d00 */
[----:B------:R-:W1:Y:S02]  /*4cf0*/  S2R R8, SR_TID.X ;  /* 0x0000000000087919 */ /* 0x000e640000002100 */
[----:B-1----:R-:W-:-:S04]  /*4d00*/  LOP3.LUT R8, R8, 0x100, RZ, 0xc0, !PT ;  /* 0x0000010008087812 */ /* 0x002fc800078ec0ff */
[----:B------:R-:W-:-:S06]  /*4d10*/  SHF.R.U32.HI R8, RZ, 0x5, R8 ;  /* 0x00000005ff087819 */ /* 0x000fcc0000011608 */
[----:B------:R-:W1:Y:S01]  /*4d20*/  LDS R8, [R8] ;  /* 0x0000000008087984 */ /* 0x000e620000000800 */
[C---:B--2---:R-:W-:Y:S01]  /*4d30*/  IMAD.U32 R9, R4.reuse, 0x10000, RZ ;  /* 0x0001000004097824 */ /* 0x044fe200078e00ff */
[----:B------:R-:W-:Y:S01]  /*4d40*/  PRMT R4, R4, 0x7632, R4 ;  /* 0x0000763204047816 */ /* 0x000fe20000000004 */
[C---:B0-----:R-:W-:Y:S01]  /*4d50*/  IMAD.U32 R3, R6.reuse, 0x10000, RZ ;  /* 0x0001000006037824 */ /* 0x041fe200078e00ff */
[----:B------:R-:W-:Y:S01]  /*4d60*/  PRMT R6, R6, 0x7632, R6 ;  /* 0x0000763206067816 */ /* 0x000fe20000000006 */
[C---:B-1----:R-:W-:Y:S01]  /*4d70*/  FMUL R10, R8.reuse, R9 ;  /* 0x00000009080a7220 */ /* 0x042fe20000400000 */
[----:B------:R-:W-:Y:S01]  /*4d80*/  IMAD.U32 R9, R5, 0x10000, RZ ;  /* 0x0001000005097824 */ /* 0x000fe200078e00ff */
[C---:B------:R-:W-:Y:S01]  /*4d90*/  FMUL R11, R8.reuse, R3 ;  /* 0x00000003080b7220 */ /* 0x040fe20000400000 */
[----:B------:R-:W-:Y:S01]  /*4da0*/  IMAD.U32 R3, R7, 0x10000, RZ ;  /* 0x0001000007037824 */ /* 0x000fe200078e00ff */
[----:B------:R-:W-:Y:S01]  /*4db0*/  PRMT R5, R5, 0x7632, R5 ;  /* 0x0000763205057816 */ /* 0x000fe20000000005 */
[C---:B------:R-:W-:Y:S01]  /*4dc0*/  FMUL R9, R8.reuse, R9 ;  /* 0x0000000908097220 */ /* 0x040fe20000400000 */
[----:B------:R-:W0:Y:S01]  /*4dd0*/  FRND R10, R10 ;  /* 0x0000000a000a7307 */ /* 0x000e220000201000 */
[----:B------:R-:W-:Y:S01]  /*4de0*/  FMUL R12, R8, R3 ;  /* 0x00000003080c7220 */ /* 0x000fe20000400000 */
[----:B------:R-:W-:Y:S01]  /*4df0*/  IMAD.U32 R3, R4, 0x10000, RZ ;  /* 0x0001000004037824 */ /* 0x000fe200078e00ff */
[----:B------:R-:W-:Y:S01]  /*4e00*/  PRMT R7, R7, 0x7632, R7 ;  /* 0x0000763207077816 */ /* 0x000fe20000000007 */
[----:B------:R-:W-:-:S02]  /*4e10*/  IMAD.U32 R5, R5, 0x10000, RZ ;  /* 0x0001000005057824 */ /* 0x000fc400078e00ff */
[----:B------:R-:W-:Y:S01]  /*4e20*/  FMUL R0, R8, R3 ;  /* 0x0000000308007220 */ /* 0x000fe20000400000 */
[----:B------:R-:W-:Y:S01]  /*4e30*/  IMAD.U32 R3, R6, 0x10000, RZ ;  /* 0x0001000006037824 */ /* 0x000fe200078e00ff */
[----:B------:R-:W1:Y:S01]  /*4e40*/  FRND R9, R9 ;  /* 0x0000000900097307 */ /* 0x000e620000201000 */
[C---:B------:R-:W-:Y:S01]  /*4e50*/  FMUL R5, R8.reuse, R5 ;  /* 0x0000000508057220 */ /* 0x040fe20000400000 */
[----:B------:R-:W-:Y:S01]  /*4e60*/  IMAD.U32 R7, R7, 0x10000, RZ ;  /* 0x0001000007077824 */ /* 0x000fe200078e00ff */
[----:B------:R-:W-:-:S03]  /*4e70*/  FMUL R3, R8, R3 ;  /* 0x0000000308037220 */ /* 0x000fc60000400000 */
[----:B------:R-:W-:Y:S02]  /*4e80*/  FMUL R7, R8, R7 ;  /* 0x0000000708077220 */ /* 0x000fe40000400000 */
[----:B------:R-:W2:Y:S01]  /*4e90*/  FRND R11, R11 ;  /* 0x0000000b000b7307 */ /* 0x000ea20000201000 */
[C---:B0-----:R-:W-:Y:S02]  /*4ea0*/  FSETP.GT.AND P2, PT, R10.reuse, -127, PT ;  /* 0xc2fe00000a00780b */ /* 0x041fe40003f44000 */
[----:B------:R-:W-:-:S05]  /*4eb0*/  FSETP.NAN.AND P4, PT, R10, R10, PT ;  /* 0x0000000a0a00720b */ /* 0x000fca0003f88000 */
[----:B------:R-:W0:Y:S01]  /*4ec0*/  FRND R0, R0 ;  /* 0x0000000000007307 */ /* 0x000e220000201000 */
[----:B-1----:R-:W-:-:S05]  /*4ed0*/  FSETP.GT.AND P3, PT, R9, -127, PT ;  /* 0xc2fe00000900780b */ /* 0x002fca0003f64000 */
[----:B------:R-:W-:Y:S02]  /*4ee0*/  @!P2 FSEL R10, R10, -127, P4 ;  /* 0xc2fe00000a0aa808 */ /* 0x000fe40002000000 */
[----:B------:R-:W1:Y:S01]  /*4ef0*/  FRND R5, R5 ;  /* 0x0000000500057307 */ /* 0x000e620000201000 */
[----:B--2---:R-:W-:Y:S02]  /*4f00*/  FSETP.GT.AND P1, PT, R11, -127, PT ;  /* 0xc2fe00000b00780b */ /* 0x004fe40003f24000 */
[----:B------:R-:W-:-:S04]  /*4f10*/  FSETP.NAN.AND P4, PT, R9, R9, PT ;  /* 0x000000090900720b */ /* 0x000fc80003f88000 */
[----:B------:R-:W-:Y:S01]  /*4f20*/  @!P3 FSEL R9, R9, -127, P4 ;  /* 0xc2fe00000909b808 */ /* 0x000fe20002000000 */
[----:B------:R-:W2:Y:S01]  /*4f30*/  FRND R3, R3 ;  /* 0x0000000300037307 */ /* 0x000ea20000201000 */
[----:B0-----:R-:W-:Y:S02]  /*4f40*/  FSETP.GT.AND P2, PT, R0, -127, PT ;  /* 0xc2fe00000000780b */ /* 0x001fe40003f44000 */
[----:B------:R-:W-:-:S04]  /*4f50*/  FSETP.NAN.AND P4, PT, R11, R11, PT ;  /* 0x0000000b0b00720b */ /* 0x000fc80003f88000 */
[----:B------:R-:W-:Y:S01]  /*4f60*/  @!P1 FSEL R11, R11, -127, P4 ;  /* 0xc2fe00000b0b9808 */ /* 0x000fe20002000000 */
[----:B------:R-:W0:Y:S01]  /*4f70*/  FRND R12, R12 ;  /* 0x0000000c000c7307 */ /* 0x000e220000201000 */
[----:B-1----:R-:W-:Y:S02]  /*4f80*/  FSETP.GT.AND P3, PT, R5, -127, PT ;  /* 0xc2fe00000500780b */ /* 0x002fe40003f64000 */
[----:B------:R-:W-:-:S04]  /*4f90*/  FSETP.NAN.AND P4, PT, R0, R0, PT ;  /* 0x000000000000720b */ /* 0x000fc80003f88000 */
[----:B------:R-:W-:Y:S01]  /*4fa0*/  @!P2 FSEL R0, R0, -127, P4 ;  /* 0xc2fe00000000a808 */ /* 0x000fe20002000000 */
[----:B------:R-:W1:Y:S01]  /*4fb0*/  FRND R7, R7 ;  /* 0x0000000700077307 */ /* 0x000e620000201000 */
[----:B--2---:R-:W-:Y:S02]  /*4fc0*/  FSETP.GT.AND P1, PT, R3, -127, PT ;  /* 0xc2fe00000300780b */ /* 0x004fe40003f24000 */
[----:B------:R-:W-:Y:S02]  /*4fd0*/  FSETP.NAN.AND P4, PT, R5, R5, PT ;  /* 0x000000050500720b */ /* 0x000fe40003f88000 */
[----:B------:R-:W-:Y:S02]  /*4fe0*/  FSETP.NAN.AND P5, PT, R3, R3, PT ;  /* 0x000000030300720b */ /* 0x000fe40003fa8000 */
[----:B------:R-:W-:Y:S01]  /*4ff0*/  @!P3 FSEL R5, R5, -127, P4 ;  /* 0xc2fe00000505b808 */ /* 0x000fe20002000000 */
[----:B------:R-:W2:Y:S01]  /*5000*/  F2I.S16.TRUNC.NTZ R6, R10 ;  /* 0x0000000a00067305 */ /* 0x000ea2000020e900 */
[----:B0-----:R-:W-:-:S02]  /*5010*/  FSETP.GT.AND P2, PT, R12, -127, PT ;  /* 0xc2fe00000c00780b */ /* 0x001fc40003f44000 */
[----:B------:R-:W-:-:S03]  /*5020*/  FSETP.GEU.AND P4, PT, R10, 127, PT ;  /* 0x42fe00000a00780b */ /* 0x000fc60003f8e000 */
[----:B------:R-:W-:Y:S02]  /*5030*/  @!P1 FSEL R3, R3, -127, P5 ;  /* 0xc2fe000003039808 */ /* 0x000fe40002800000 */
[----:B------:R-:W0:Y:S01]  /*5040*/  F2I.S16.TRUNC.NTZ R4, R0 ;  /* 0x0000000000047305 */ /* 0x000e22000020e900 */
[C---:B-1----:R-:W-:Y:S02]  /*5050*/  FSETP.GT.AND P3, PT, R7.reuse, -127, PT ;  /* 0xc2fe00000700780b */ /* 0x042fe40003f64000 */
[----:B------:R-:W-:Y:S02]  /*5060*/  FSETP.NAN.AND P5, PT, R12, R12, PT ;  /* 0x0000000c0c00720b */ /* 0x000fe40003fa8000 */
[----:B------:R-:W-:Y:S02]  /*5070*/  FSETP.GEU.AND P1, PT, R0, 127, PT ;  /* 0x42fe00000000780b */ /* 0x000fe40003f2e000 */
[----:B------:R-:W-:Y:S01]  /*5080*/  @!P2 FSEL R12, R12, -127, P5 ;  /* 0xc2fe00000c0ca808 */ /* 0x000fe20002800000 */
[----:B------:R-:W1:Y:S01]  /*5090*/  F2I.S16.TRUNC.NTZ R14, R9 ;  /* 0x00000009000e7305 */ /* 0x000e62000020e900 */
[----:B------:R-:W-:-:S02]  /*50a0*/  FSETP.NAN.AND P6, PT, R7, R7, PT ;  /* 0x000000070700720b */ /* 0x000fc40003fc8000 */
[----:B------:R-:W-:Y:S02]  /*50b0*/  FSETP.NAN.AND P5, PT, R10, R10, PT ;  /* 0x0000000a0a00720b */ /* 0x000fe40003fa8000 */
[----:B--2---:R-:W-:Y:S02]  /*50c0*/  LOP3.LUT R15, R6, 0xffff, RZ, 0xc0, !PT ;  /* 0x0000ffff060f7812 */ /* 0x004fe400078ec0ff */
[----:B------:R-:W-:Y:S01]  /*50d0*/  FSETP.GEU.AND P2, PT, R9, 127, PT ;  /* 0x42fe00000900780b */ /* 0x000fe20003f4e000 */
[----:B------:R-:W2:Y:S01]  /*50e0*/  F2I.S16.TRUNC.NTZ R13, R5 ;  /* 0x00000005000d7305 */ /* 0x000ea2000020e900 */
[----:B------:R-:W-:Y:S02]  /*50f0*/  @!P3 FSEL R7, R7, -127, P6 ;  /* 0xc2fe00000707b808 */ /* 0x000fe40003000000 */
[----:B------:R-:W-:Y:S02]  /*5100*/  @P4 SEL R15, R15, 0x7f, P5 ;  /* 0x0000007f0f0f4807 */ /* 0x000fe40002800000 */
[----:B------:R-:W-:-:S02]  /*5110*/  FSETP.NAN.AND P3, PT, R0, R0, PT ;  /* 0x000000000000720b */ /* 0x000fc40003f68000 */
[----:B0-----:R-:W-:Y:S01]  /*5120*/  LOP3.LUT R4, R4, 0xffff, RZ, 0xc0, !PT ;  /* 0x0000ffff04047812 */ /* 0x001fe200078ec0ff */
[----:B------:R-:W0:Y:S01]  /*5130*/  F2I.S16.TRUNC.NTZ R16, R3 ;  /* 0x0000000300107305 */ /* 0x000e22000020e900 */
[----:B------:R-:W-:Y:S02]  /*5140*/  FSETP.GEU.AND P5, PT, R5, 127, PT ;  /* 0x42fe00000500780b */ /* 0x000fe40003fae000 */
[----:B------:R-:W-:Y:S02]  /*5150*/  @P1 SEL R4, R4, 0x7f, P3 ;  /* 0x0000007f04041807 */ /* 0x000fe40001800000 */
[----:B------:R-:W-:Y:S02]  /*5160*/  FSETP.NAN.AND P4, PT, R9, R9, PT ;  /* 0x000000090900720b */ /* 0x000fe40003f88000 */
[----:B-1----:R-:W-:Y:S01]  /*5170*/  LOP3.LUT R14, R14, 0xffff, RZ, 0xc0, !PT ;  /* 0x0000ffff0e0e7812 */ /* 0x002fe200078ec0ff */
[----:B------:R-:W1:Y:S01]  /*5180*/  F2I.S16.TRUNC.NTZ R6, R12 ;  /* 0x0000000c00067305 */ /* 0x000e62000020e900 */
[----:B------:R-:W-:-:S02]  /*5190*/  FSETP.GEU.AND P3, PT, R3, 127, PT ;  /* 0x42fe00000300780b */ /* 0x000fc40003f6e000 */
[----:B------:R-:W-:Y:S02]  /*51a0*/  FSETP.NAN.AND P6, PT, R5, R5, PT ;  /* 0x000000050500720b */ /* 0x000fe40003fc8000 */
[----:B------:R-:W-:Y:S02]  /*51b0*/  @P2 SEL R14, R14, 0x7f, P4 ;  /* 0x0000007f0e0e2807 */ /* 0x000fe40002000000 */
[----:B--2---:R-:W-:Y:S01]  /*51c0*/  LOP3.LUT R13, R13, 0xffff, RZ, 0xc0, !PT ;  /* 0x0000ffff0d0d7812 */ /* 0x004fe200078ec0ff */
[----:B------:R-:W2:Y:S01]  /*51d0*/  F2I.S16.TRUNC.NTZ R17, R11 ;  /* 0x0000000b00117305 */ /* 0x000ea2000020e900 */
[----:B------:R-:W-:Y:S02]  /*51e0*/  FSETP.GEU.AND P4, PT, R12, 127, PT ;  /* 0x42fe00000c00780b */ /* 0x000fe40003f8e000 */
[----:B------:R-:W-:Y:S02]  /*51f0*/  @P5 SEL R13, R13, 0x7f, P6 ;  /* 0x0000007f0d0d5807 */ /* 0x000fe40003000000 */
[----:B------:R-:W-:-:S02]  /*5200*/  FSETP.NAN.AND P1, PT, R3, R3, PT ;  /* 0x000000030300720b */ /* 0x000fc40003f28000 */
[----:B------:R-:W-:Y:S01]  /*5210*/  FSETP.GEU.AND P2, PT, R11, 127, PT ;  /* 0x42fe00000b00780b */ /* 0x000fe20003f4e000 */
[----:B------:R-:W3:Y:S01]  /*5220*/  F2I.S16.TRUNC.NTZ R0, R7 ;  /* 0x0000000700007305 */ /* 0x000ee2000020e900 */
[----:B0-----:R-:W-:Y:S02]  /*5230*/  LOP3.LUT R16, R16, 0xffff, RZ, 0xc0, !PT ;  /* 0x0000ffff10107812 */ /* 0x001fe400078ec0ff */
[----:B------:R-:W-:Y:S02]  /*5240*/  FSETP.GEU.AND P5, PT, R7, 127, PT ;  /* 0x42fe00000700780b */ /* 0x000fe40003fae000 */
[----:B------:R-:W-:Y:S02]  /*5250*/  @P3 SEL R16, R16, 0x7f, P1 ;  /* 0x0000007f10103807 */ /* 0x000fe40000800000 */
[----:B------:R-:W-:Y:S02]  /*5260*/  FSETP.NAN.AND P1, PT, R12, R12, PT ;  /* 0x0000000c0c00720b */ /* 0x000fe40003f28000 */
[----:B-1----:R-:W-:-:S02]  /*5270*/  LOP3.LUT R3, R6, 0xffff, RZ, 0xc0, !PT ;  /* 0x0000ffff06037812 */ /* 0x002fc400078ec0ff */
[----:B------:R-:W-:Y:S02]  /*5280*/  LOP3.LUT R5, R25, 0x800, RZ, 0xfc, !PT ;  /* 0x0000080019057812 */ /* 0x000fe400078efcff */
[----:B------:R-:W-:Y:S02]  /*5290*/  FSETP.NAN.AND P6, PT, R11, R11, PT ;  /* 0x0000000b0b00720b */ /* 0x000fe40003fc8000 */
[----:B------:R-:W-:Y:S02]  /*52a0*/  FSETP.NAN.AND P3, PT, R7, R7, PT ;  /* 0x000000070700720b */ /* 0x000fe40003f68000 */
[----:B--2---:R-:W-:Y:S02]  /*52b0*/  LOP3.LUT R17, R17, 0xffff, RZ, 0xc0, !PT ;  /* 0x0000ffff11117812 */ /* 0x004fe400078ec0ff */
[----:B---3--:R-:W-:Y:S02]  /*52c0*/  LOP3.LUT R0, R0, 0xffff, RZ, 0xc0, !PT ;  /* 0x0000ffff00007812 */ /* 0x008fe400078ec0ff */
[----:B------:R-:W-:-:S02]  /*52d0*/  @P4 SEL R3, R3, 0x7f, P1 ;  /* 0x0000007f03034807 */ /* 0x000fc40000800000 */
[----:B------:R-:W-:Y:S01]  /*52e0*/  ISETP.LT.U32.AND P1, PT, R5, 0xc00, PT ;  /* 0x00000c000500780c */ /* 0x000fe20003f21070 */
[----:B------:R-:W-:Y:S01]  /*52f0*/  IMAD R5, R2, 0xc00, R5 ;  /* 0x00000c0002057824 */ /* 0x000fe200078e0205 */
[----:B------:R-:W-:Y:S02]  /*5300*/  @P2 SEL R17, R17, 0x7f, P6 ;  /* 0x0000007f11112807 */ /* 0x000fe40003000000 */
[----:B------:R-:W-:Y:S01]  /*5310*/  @P5 SEL R0, R0, 0x7f, P3 ;  /* 0x0000007f00005807 */ /* 0x000fe20001800000 */
[----:B------:R-:W-:Y:S01]  /*5320*/  IMAD.WIDE R20, R5, R20, c[0x0][0x1a8] ;  /* 0x00006a0005147625 */ /* 0x000fe200078e0214 */
[----:B------:R-:W-:Y:S02]  /*5330*/  ISETP.LT.U32.AND.EX P1, PT, RZ, RZ, !P0, P1 ;  /* 0x000000ffff00720c */ /* 0x000fe40004721110 */
[----:B------:R-:W-:Y:S02]  /*5340*/  PRMT R4, R15, 0x3340, R4 ;  /* 0x000033400f047816 */ /* 0x000fe40000000004 */
[----:B------:R-:W-:-:S02]  /*5350*/  PRMT R13, R14, 0x3340, R13 ;  /* 0x000033400e0d7816 */ /* 0x000fc4000000000d */
[----:B------:R-:W-:Y:S01]  /*5360*/  PRMT R17, R17, 0x3340, R16 ;  /* 0x0000334011117816 */ /* 0x000fe20000000010 */
[----:B------:R-:W-:Y:S01]  /*5370*/  CS2R R14, SRZ ;  /* 0x00000000000e7805 */ /* 0x000fe2000001ff00 */
[----:B------:R-:W-:Y:S02]  /*5380*/  PRMT R0, R3, 0x3340, R0 ;  /* 0x0000334003007816 */ /* 0x000fe40000000000 */
[----:B------:R-:W-:Y:S02]  /*5390*/  IADD3 R2, P2, R19, c[0x0][0x1c0], RZ ;  /* 0x0000700013027a10 */ /* 0x000fe40007f5e0ff */
[----:B------:R-:W-:Y:S02]  /*53a0*/  PRMT R16, R4, 0x5410, R13 ;  /* 0x0000541004107816 */ /* 0x000fe4000000000d */
[----:B------:R-:W-:Y:S01]  /*53b0*/  PRMT R17, R17, 0x5410, R0 ;  /* 0x0000541011117816 */ /* 0x000fe20000000000 */
[----:B------:R-:W-:Y:S01]  /*53c0*/  CS2R R12, SRZ ;  /* 0x00000000000c7805 */ /* 0x000fe2000001ff00 */
[----:B------:R-:W-:-:S05]  /*53d0*/  LEA.HI.X.SX32 R3, R19, c[0x0][0x1c4], 0x1, P2 ;  /* 0x0000710013037a11 */ /* 0x000fca00010f0eff */
[----:B------:R0:W-:Y:S04]  /*53e0*/  @!P0 STG.E.64 [R2.64], R16 ;  /* 0x0000001002008986 */ /* 0x0001e8000c101b04 */
[----:B------:R-:W2:Y:S02]  /*53f0*/  @P1 LDG.E.EF.128 R12, [R20.64] ;  /* 0x00000004140c1981 */ /* 0x000ea4000c0e1d00 */
[C---:B--2---:R-:W-:Y:S01]  /*5400*/  IMAD.U32 R7, R12.reuse, 0x10000, RZ ;  /* 0x000100000c077824 */ /* 0x044fe200078e00ff */
[----:B------:R-:W-:Y:S01]  /*5410*/  PRMT R12, R12, 0x7632, R12 ;  /* 0x000076320c0c7816 */ /* 0x000fe2000000000c */
[C---:B------:R-:W-:Y:S01]  /*5420*/  IMAD.U32 R9, R14.reuse, 0x10000, RZ ;  /* 0x000100000e097824 */ /* 0x040fe200078e00ff */
[----:B------:R-:W-:Y:S01]  /*5430*/  PRMT R14, R14, 0x7632, R14 ;  /* 0x000076320e0e7816 */ /* 0x000fe2000000000e */
[C---:B------:R-:W-:Y:S01]  /*5440*/  FMUL R0, R8.reuse, R7 ;  /* 0x0000000708007220 */ /* 0x040fe20000400000 */
[----:B------:R-:W-:Y:S01]  /*5450*/  IMAD.U32 R7, R13, 0x10000, RZ ;  /* 0x000100000d077824 */ /* 0x000fe200078e00ff */
[----:B------:R-:W-:Y:S01]  /*5460*/  FMUL R9, R8, R9 ;  /* 0x0000000908097220 */ /* 0x000fe20000400000 */
[----:B0-----:R-:W-:Y:S01]  /*5470*/  IMAD.U32 R3, R12, 0x10000, RZ ;  /* 0x000100000c037824 */ /* 0x001fe200078e00ff */
[----:B------:R0:W1:Y:S01]  /*5480*/  FRND R6, R0 ;  /* 0x0000000000067307 */ /* 0x0000620000201000 */
[----:B------:R-:W-:Y:S01]  /*5490*/  FMUL R4, R8, R7 ;  /* 0x0000000708047220 */ /* 0x000fe20000400000 */
[----:B------:R-:W-:Y:S01]  /*54a0*/  IMAD.U32 R7, R15, 0x10000, RZ ;  /* 0x000100000f077824 */ /* 0x000fe200078e00ff */
[----:B------:R-:W-:-:S02]  /*54b0*/  PRMT R13, R13, 0x7632, R13 ;  /* 0x000076320d0d7816 */ /* 0x000fc4000000000d */
[----:B------:R-:W-:Y:S01]  /*54c0*/  PRMT R15, R15, 0x7632, R15 ;  /* 0x000076320f0f7816 */ /* 0x000fe2000000000f */
[C---:B------:R-:W-:Y:S02]  /*54d0*/  FMUL R7, R8.reuse, R7 ;  /* 0x0000000708077220 */ /* 0x040fe40000400000 */
[----:B------:R-:W2:Y:S01]  /*54e0*/  FRND R4, R4 ;  /* 0x0000000400047307 */ /* 0x000ea20000201000 */
[----:B0-----:R-:W-:Y:S01]  /*54f0*/  FMUL R0, R8, R3 ;  /* 0x0000000308007220 */ /* 0x001fe20000400000 */
[----:B------:R-:W-:Y:S02]  /*5500*/  IMAD.U32 R13, R13, 0x10000, RZ ;  /* 0x000100000d0d7824 */ /* 0x000fe400078e00ff */
[----:B------:R-:W-:Y:S02]  /*5510*/  IMAD.U32 R3, R14, 0x10000, RZ ;  /* 0x000100000e037824 */ /* 0x000fe400078e00ff */
[----:B------:R-:W-:Y:S01]  /*5520*/  FMUL R13, R8, R13 ;  /* 0x0000000d080d7220 */ /* 0x000fe20000400000 */
[----:B------:R-:W-:Y:S01]  /*5530*/  IMAD.U32 R15, R15, 0x10000, RZ ;  /* 0x000100000f0f7824 */ /* 0x000fe200078e00ff */
[----:B------:R-:W0:Y:S01]  /*5540*/  FRND R9, R9 ;  /* 0x0000000900097307 */ /* 0x000e220000201000 */
[----:B-1----:R-:W-:Y:S01]  /*5550*/  FSETP.GT.AND P2, PT, R6, -127, PT ;  /* 0xc2fe00000600780b */ /* 0x002fe20003f44000 */
[----:B------:R-:W-:Y:S01]  /*5560*/  FMUL R3, R8, R3 ;  /* 0x0000000308037220 */ /* 0x000fe20000400000 */
[----:B------:R-:W-:Y:S01]  /*5570*/  FSETP.NAN.AND P4, PT, R6, R6, PT ;  /* 0x000000060600720b */ /* 0x000fe20003f88000 */
[----:B------:R-:W-:-:S04]  /*5580*/  FMUL R15, R8, R15 ;  /* 0x0000000f080f7220 */ /* 0x000fc80000400000 */
[----:B------:R-:W1:Y:S01]  /*5590*/  FRND R0, R0 ;  /* 0x0000000000007307 */ /* 0x000e620000201000 */
[----:B--2---:R-:W-:-:S05]  /*55a0*/  FSETP.GT.AND P3, PT, R4, -127, PT ;  /* 0xc2fe00000400780b */ /* 0x004fca0003f64000 */
[----:B------:R-:W-:Y:S02]  /*55b0*/  @!P2 FSEL R6, R6, -127, P4 ;  /* 0xc2fe00000606a808 */ /* 0x000fe40002000000 */
        /* <DEDUP_REMOVED lines=9> */
[----:B------:R-:W-:Y:S02]  /*5650*/  FSETP.NAN.AND P0, PT, R0, R0, PT ;  /* 0x000000000000720b */ /* 0x000fe40003f08000 */
[----:B--2---:R-:W-:-:S03]  /*5660*/  FSETP.GT.AND P3, PT, R7, -127, PT ;  /* 0xc2fe00000700780b */ /* 0x004fc60003f64000 */
[----:B------:R-:W-:Y:S02]  /*5670*/  @!P2 FSEL R0, R0, -127, P0 ;  /* 0xc2fe00000000a808 */ /* 0x000fe40000000000 */
[----:B------:R-:W2:Y:S01]  /*5680*/  FRND R15, R15 ;  /* 0x0000000f000f7307 */ /* 0x000ea20000201000 */
[----:B0-----:R-:W-:Y:S02]  /*5690*/  FSETP.GT.AND P0, PT, R13, -127, PT ;  /* 0xc2fe00000d00780b */ /* 0x001fe40003f04000 */
[----:B------:R-:W-:Y:S02]  /*56a0*/  FSETP.NAN.AND P2, PT, R7, R7, PT ;  /* 0x000000070700720b */ /* 0x000fe40003f48000 */
[----:B------:R-:W-:-:S03]  /*56b0*/  FSETP.NAN.AND P5, PT, R13, R13, PT ;  /* 0x0000000d0d00720b */ /* 0x000fc60003fa8000 */
[----:B------:R-:W0:Y:S01]  /*56c0*/  F2I.S16.TRUNC.NTZ R2, R0 ;  /* 0x0000000000027305 */ /* 0x000e22000020e900 */
[----:B------:R-:W-:Y:S02]  /*56d0*/  @!P3 FSEL R7, R7, -127, P2 ;  /* 0xc2fe00000707b808 */ /* 0x000fe40001000000 */
[----:B-1----:R-:W-:Y:S02]  /*56e0*/  FSETP.GT.AND P4, PT, R3, -127, PT ;  /* 0xc2fe00000300780b */ /* 0x002fe40003f84000 */
[C---:B------:R-:W-:Y:S02]  /*56f0*/  FSETP.GEU.AND P2, PT, R0.reuse, 127, PT ;  /* 0x42fe00000000780b */ /* 0x040fe40003f4e000 */
[----:B------:R-:W-:Y:S01]  /*5700*/  @!P0 FSEL R13, R13, -127, P5 ;  /* 0xc2fe00000d0d8808 */ /* 0x000fe20002800000 */
[----:B------:R-:W1:Y:S01]  /*5710*/  F2I.S16.TRUNC.NTZ R8, R6 ;  /* 0x0000000600087305 */ /* 0x000e62000020e900 */
[----:B--2---:R-:W-:Y:S02]  /*5720*/  FSETP.GT.AND P0, PT, R15, -127, PT ;  /* 0xc2fe00000f00780b */ /* 0x004fe40003f04000 */
[----:B------:R-:W-:-:S02]  /*5730*/  FSETP.NAN.AND P3, PT, R0, R0, PT ;  /* 0x000000000000720b */ /* 0x000fc40003f68000 */
[----:B------:R-:W-:Y:S02]  /*5740*/  FSETP.GEU.AND P5, PT, R6, 127, PT ;  /* 0x42fe00000600780b */ /* 0x000fe40003fae000 */
[C---:B------:R-:W-:Y:S01]  /*5750*/  FSETP.NAN.AND P6, PT, R3.reuse, R3, PT ;  /* 0x000000030300720b */ /* 0x040fe20003fc8000 */
[----:B------:R-:W2:Y:S01]  /*5760*/  F2I.S16.TRUNC.NTZ R10, R4 ;  /* 0x00000004000a7305 */ /* 0x000ea2000020e900 */
[----:B0-----:R-:W-:Y:S02]  /*5770*/  LOP3.LUT R2, R2, 0xffff, RZ, 0xc0, !PT ;  /* 0x0000ffff02027812 */ /* 0x001fe400078ec0ff */
[----:B------:R-:W-:Y:S02]  /*5780*/  @!P4 FSEL R3, R3, -127, P6 ;  /* 0xc2fe00000303c808 */ /* 0x000fe40003000000 */
[----:B------:R-:W-:Y:S02]  /*5790*/  @P2 SEL R2, R2, 0x7f, P3 ;  /* 0x0000007f02022807 */ /* 0x000fe40001800000 */
[----:B------:R-:W-:Y:S01]  /*57a0*/  FSETP.NAN.AND P3, PT, R15, R15, PT ;  /* 0x0000000f0f00720b */ /* 0x000fe20003f68000 */
[----:B------:R-:W0:Y:S01]  /*57b0*/  F2I.S16.TRUNC.NTZ R0, R13 ;  /* 0x0000000d00007305 */ /* 0x000e22000020e900 */
[----:B------:R-:W-:-:S02]  /*57c0*/  FSETP.NAN.AND P6, PT, R6, R6, PT ;  /* 0x000000060600720b */ /* 0x000fc40003fc8000 */
[----:B------:R-:W-:Y:S02]  /*57d0*/  FSETP.GEU.AND P2, PT, R4, 127, PT ;  /* 0x42fe00000400780b */ /* 0x000fe40003f4e000 */
[----:B------:R-:W-:Y:S02]  /*57e0*/  FSETP.GEU.AND P4, PT, R13, 127, PT ;  /* 0x42fe00000d00780b */ /* 0x000fe40003f8e000 */
[----:B-1----:R-:W-:Y:S01]  /*57f0*/  LOP3.LUT R17, R8, 0xffff, RZ, 0xc0, !PT ;  /* 0x0000ffff08117812 */ /* 0x002fe200078ec0ff */
[----:B------:R-:W1:Y:S01]  /*5800*/  F2I.S16.TRUNC.NTZ R6, R3 ;  /* 0x0000000300067305 */ /* 0x000e62000020e900 */
[----:B------:R-:W-:Y:S02]  /*5810*/  @!P0 FSEL R15, R15, -127, P3 ;  /* 0xc2fe00000f0f8808 */ /* 0x000fe40001800000 */
[----:B------:R-:W-:Y:S02]  /*5820*/  @P5 SEL R17, R17, 0x7f, P6 ;  /* 0x0000007f11115807 */ /* 0x000fe40003000000 */
[----:B------:R-:W-:-:S02]  /*5830*/  FSETP.NAN.AND P6, PT, R4, R4, PT ;  /* 0x000000040400720b */ /* 0x000fc40003fc8000 */
[----:B------:R-:W-:Y:S01]  /*5840*/  FSETP.GEU.AND P3, PT, R3, 127, PT ;  /* 0x42fe00000300780b */ /* 0x000fe20003f6e000 */
[----:B------:R-:W3:Y:S01]  /*5850*/  F2I.S16.TRUNC.NTZ R12, R9 ;  /* 0x00000009000c7305 */ /* 0x000ee2000020e900 */
[----:B------:R-:W-:Y:S02]  /*5860*/  FSETP.NAN.AND P5, PT, R13, R13, PT ;  /* 0x0000000d0d00720b */ /* 0x000fe40003fa8000 */
[----:B--2---:R-:W-:Y:S02]  /*5870*/  LOP3.LUT R11, R10, 0xffff, RZ, 0xc0, !PT ;  /* 0x0000ffff0a0b7812 */ /* 0x004fe400078ec0ff */
[----:B0-----:R-:W-:Y:S02]  /*5880*/  LOP3.LUT R0, R0, 0xffff, RZ, 0xc0, !PT ;  /* 0x0000ffff00007812 */ /* 0x001fe400078ec0ff */
[----:B------:R-:W-:Y:S01]  /*5890*/  @P2 SEL R11, R11, 0x7f, P6 ;  /* 0x0000007f0b0b2807 */ /* 0x000fe20003000000 */
[----:B------:R3:W0:Y:S01]  /*58a0*/  F2I.S16.TRUNC.NTZ R14, R7 ;  /* 0x00000007000e7305 */ /* 0x000622000020e900 */
[----:B------:R-:W-:-:S02]  /*58b0*/  @P4 SEL R0, R0, 0x7f, P5 ;  /* 0x0000007f00004807 */ /* 0x000fc40002800000 */
[----:B------:R-:W-:Y:S02]  /*58c0*/  FSETP.GEU.AND P2, PT, R9, 127, PT ;  /* 0x42fe00000900780b */ /* 0x000fe40003f4e000 */
[----:B------:R-:W-:Y:S02]  /*58d0*/  FSETP.GEU.AND P6, PT, R7, 127, PT ;  /* 0x42fe00000700780b */ /* 0x000fe40003fce000 */
[----:B------:R-:W-:Y:S01]  /*58e0*/  FSETP.GEU.AND P4, PT, R15, 127, PT ;  /* 0x42fe00000f00780b */ /* 0x000fe20003f8e000 */
[----:B------:R-:W2:Y:S01]  /*58f0*/  F2I.S16.TRUNC.NTZ R4, R15 ;  /* 0x0000000f00047305 */ /* 0x000ea2000020e900 */
[----:B------:R-:W-:Y:S02]  /*5900*/  FSETP.NAN.AND P0, PT, R3, R3, PT ;  /* 0x000000030300720b */ /* 0x000fe40003f08000 */
[----:B-1----:R-:W-:Y:S02]  /*5910*/  LOP3.LUT R6, R6, 0xffff, RZ, 0xc0, !PT ;  /* 0x0000ffff06067812 */ /* 0x002fe400078ec0ff */
[----:B------:R-:W-:-:S02]  /*5920*/  FSETP.NAN.AND P5, PT, R9, R9, PT ;  /* 0x000000090900720b */ /* 0x000fc40003fa8000 */
[----:B------:R-:W-:Y:S02]  /*5930*/  @P3 SEL R6, R6, 0x7f, P0 ;  /* 0x0000007f06063807 */ /* 0x000fe40000000000 */
[----:B------:R-:W-:Y:S02]  /*5940*/  FSETP.NAN.AND P0, PT, R7, R7, PT ;  /* 0x000000070700720b */ /* 0x000fe40003f08000 */
[----:B------:R-:W-:Y:S02]  /*5950*/  FSETP.NAN.AND P3, PT, R15, R15, PT ;  /* 0x0000000f0f00720b */ /* 0x000fe40003f68000 */
[----:B---3--:R-:W-:Y:S02]  /*5960*/  LOP3.LUT R7, R12, 0xffff, RZ, 0xc0, !PT ;  /* 0x0000ffff0c077812 */ /* 0x008fe400078ec0ff */
[----:B0-----:R-:W-:Y:S02]  /*5970*/  LOP3.LUT R3, R14, 0xffff, RZ, 0xc0, !PT ;  /* 0x0000ffff0e037812 */ /* 0x001fe400078ec0ff */
[----:B--2---:R-:W-:-:S02]  /*5980*/  LOP3.LUT R4, R4, 0xffff, RZ, 0xc0, !PT ;  /* 0x0000ffff04047812 */ /* 0x004fc400078ec0ff */
[----:B------:R-:W-:Y:S02]  /*5990*/  @P2 SEL R7, R7, 0x7f, P5 ;  /* 0x0000007f07072807 */ /* 0x000fe40002800000 */
[----:B------:R-:W-:Y:S02]  /*59a0*/  @P6 SEL R3, R3, 0x7f, P0 ;  /* 0x0000007f03036807 */ /* 0x000fe40000000000 */
[----:B------:R-:W-:Y:S02]  /*59b0*/  @P4 SEL R4, R4, 0x7f, P3 ;  /* 0x0000007f04044807 */ /* 0x000fe40001800000 */
[----:B------:R-:W-:Y:S02]  /*59c0*/  PRMT R17, R17, 0x3340, R2 ;  /* 0x0000334011117816 */ /* 0x000fe40000000002 */
[----:B------:R-:W-:Y:S02]  /*59d0*/  PRMT R0, R11, 0x3340, R0 ;  /* 0x000033400b007816 */ /* 0x000fe40000000000 */
[----:B------:R-:W-:-:S02]  /*59e0*/  PRMT R7, R7, 0x3340, R6 ;  /* 0x0000334007077816 */ /* 0x000fc40000000006 */
[----:B------:R-:W-:Y:S02]  /*59f0*/  IADD3 R2, P0, R5, c[0x0][0x1c0], RZ ;  /* 0x0000700005027a10 */ /* 0x000fe40007f1e0ff */
[----:B------:R-:W-:Y:S02]  /*5a00*/  PRMT R4, R3, 0x3340, R4 ;  /* 0x0000334003047816 */ /* 0x000fe40000000004 */
[----:B------:R-:W-:Y:S02]  /*5a10*/  PRMT R6, R17, 0x5410, R0 ;  /* 0x0000541011067816 */ /* 0x000fe40000000000 */
[----:B------:R-:W-:Y:S02]  /*5a20*/  LEA.HI.X.SX32 R3, R5, c[0x0][0x1c4], 0x1, P0 ;  /* 0x0000710005037a11 */ /* 0x000fe400000f0eff */
[----:B------:R-:W-:Y:S01]  /*5a30*/  PRMT R7, R7, 0x5410, R4 ;  /* 0x0000541007077816 */ /* 0x000fe20000000004 */
[----:B------:R-:W-:Y:S06]  /*5a40*/  @!P1 EXIT ;  /* 0x000000000000994d */ /* 0x000fec0003800000 */
[----:B------:R-:W-:Y:S01]  /*5a50*/  STG.E.64 [R2.64], R6 ;  /* 0x0000000602007986 */ /* 0x000fe2000c101b04 */
[----:B------:R-:W-:Y:S05]  /*5a60*/  EXIT ;  /* 0x000000000000794d */ /* 0x000fea0003800000 */
.L_x_4:
[----:B------:R-:W-:-:S00]  /*5a70*/  BRA `(.L_x_4) ;  /* 0xfffffff000007947 */ /* 0x000fc0000383ffff */
[----:B------:R-:W-:-:S00]  /*5a80*/  NOP ;  /* 0x0000000000007918 */ /* 0x000fc00000000000 */
[----:B------:R-:W-:-:S00]  /*5a90*/  NOP ;  /* 0x0000000000007918 */ /* 0x000fc00000000000 */
[----:B------:R-:W-:-:S00]  /*5aa0*/  NOP ;  /* 0x0000000000007918 */ /* 0x000fc00000000000 */
[----:B------:R-:W-:-:S00]  /*5ab0*/  NOP ;  /* 0x0000000000007918 */ /* 0x000fc00000000000 */
[----:B------:R-:W-:-:S00]  /*5ac0*/  NOP ;  /* 0x0000000000007918 */ /* 0x000fc00000000000 */
[----:B------:R-:W-:-:S00]  /*5ad0*/  NOP ;  /* 0x0000000000007918 */ /* 0x000fc00000000000 */
[----:B------:R-:W-:-:S00]  /*5ae0*/  NOP ;  /* 0x0000000000007918 */ /* 0x000fc00000000000 */
[----:B------:R-:W-:-:S00]  /*5af0*/  NOP ;  /* 0x0000000000007918 */ /* 0x000fc00000000000 */
.L_x_5:


//--------------------- .nv.global.init           --------------------------
	.section	.nv.global.init,"aw",@progbits
.nv.global.init:
	.type		_$_str,@object
	.size		_$_str,(.L_0 - _$_str)
_$_str:
        /*0000*/ 	.byte	0x5f, 0x5f, 0x43, 0x55, 0x44, 0x41, 0x5f, 0x46, 0x54, 0x5a, 0x00
.L_0:


//--------------------- .nv.shared.triton_red_fused__to_copy_add_amax_amin_clamp_mul_native_layer_norm_reciprocal_10 --------------------------
	.section	.nv.shared.triton_red_fused__to_copy_add_amax_amin_clamp_mul_native_layer_norm_reciprocal_10,"aw",@nobits
	.sectionflags	@""
	.align	16
